	.headerflags	@"EF_CUDA_TEXMODE_UNIFIED EF_CUDA_64BIT_ADDRESS EF_CUDA_ACCELERATORS EF_CUDA_SM90 EF_CUDA_VIRTUAL_SM(EF_CUDA_SM90)"
	.elftype	@"ET_EXEC"


//--------------------- .nv.info                  --------------------------
	.section	.nv.info,"",@"SHT_CUDA_INFO"
	.align	4


	//----- nvinfo : EIATTR_REGCOUNT
	.align		4
        /*0000*/ 	.byte	0x04, 0x2f
        /*0002*/ 	.short	(.L_3 - .L_2)
	.align		4
.L_2:
        /*0004*/ 	.word	index@(triton_poi_fused_cat_50)
        /*0008*/ 	.word	0x0000007d


	//----- nvinfo : EIATTR_MIN_STACK_SIZE
	.align		4
.L_3:
        /*000c*/ 	.byte	0x04, 0x12
        /*000e*/ 	.short	(.L_5 - .L_4)
	.align		4
.L_4:
        /*0010*/ 	.word	index@(triton_poi_fused_cat_50)
        /*0014*/ 	.word	0x00000000


	//----- nvinfo : EIATTR_FRAME_SIZE
	.align		4
.L_5:
        /*0018*/ 	.byte	0x04, 0x11
        /*001a*/ 	.short	(.L_7 - .L_6)
	.align		4
.L_6:
        /*001c*/ 	.word	index@(triton_poi_fused_cat_50)
        /*0020*/ 	.word	0x00000000


	//----- nvinfo : EIATTR_MIN_STACK_SIZE
	.align		4
.L_7:
        /*0024*/ 	.byte	0x04, 0x12
        /*0026*/ 	.short	(.L_9 - .L_8)
	.align		4
.L_8:
        /*0028*/ 	.word	index@(triton_poi_fused_cat_50)
        /*002c*/ 	.word	0x00000000
.L_9:


//--------------------- .nv.info.triton_poi_fused_cat_50 --------------------------
	.section	.nv.info.triton_poi_fused_cat_50,"",@"SHT_CUDA_INFO"
	.sectionflags	@""
	.align	4


	//----- nvinfo : EIATTR_CUDA_API_VERSION
	.align		4
        /*0000*/ 	.byte	0x04, 0x37
        /*0002*/ 	.short	(.L_11 - .L_10)
.L_10:
        /*0004*/ 	.word	0x0000007c


	//----- nvinfo : EIATTR_KPARAM_INFO
	.align		4
.L_11:
        /*0008*/ 	.byte	0x04, 0x17
        /*000a*/ 	.short	(.L_13 - .L_12)
.L_12:
        /*000c*/ 	.word	0x00000000
        /*0010*/ 	.short	0x0015
        /*0012*/ 	.short	0x00a8
        /*0014*/ 	.byte	0x00, 0xf0, 0x11, 0x00


	//----- nvinfo : EIATTR_KPARAM_INFO
	.align		4
.L_13:
        /*0018*/ 	.byte	0x04, 0x17
        /*001a*/ 	.short	(.L_15 - .L_14)
.L_14:
        /*001c*/ 	.word	0x00000000
        /*0020*/ 	.short	0x0014
        /*0022*/ 	.short	0x00a0
        /*0024*/ 	.byte	0x00, 0xf4, 0x21, 0x00


	//----- nvinfo : EIATTR_KPARAM_INFO
	.align		4
.L_15:
        /*0028*/ 	.byte	0x04, 0x17
        /*002a*/ 	.short	(.L_17 - .L_16)
.L_16:
        /*002c*/ 	.word	0x00000000
        /*0030*/ 	.short	0x0013
        /*0032*/ 	.short	0x0098
        /*0034*/ 	.byte	0x00, 0xf4, 0x21, 0x00


	//----- nvinfo : EIATTR_KPARAM_INFO
	.align		4
.L_17:
        /*0038*/ 	.byte	0x04, 0x17
        /*003a*/ 	.short	(.L_19 - .L_18)
.L_18:
        /*003c*/ 	.word	0x00000000
        /*0040*/ 	.short	0x0012
        /*0042*/ 	.short	0x0090
        /*0044*/ 	.byte	0x00, 0xf4, 0x21, 0x00


	//----- nvinfo : EIATTR_KPARAM_INFO
	.align		4
.L_19:
        /*0048*/ 	.byte	0x04, 0x17
        /*004a*/ 	.short	(.L_21 - .L_20)
.L_20:
        /*004c*/ 	.word	0x00000000
        /*0050*/ 	.short	0x0011
        /*0052*/ 	.short	0x0088
        /*0054*/ 	.byte	0x00, 0xf4, 0x21, 0x00


	//----- nvinfo : EIATTR_KPARAM_INFO
	.align		4
.L_21:
        /*0058*/ 	.byte	0x04, 0x17
        /*005a*/ 	.short	(.L_23 - .L_22)
.L_22:
        /*005c*/ 	.word	0x00000000
        /*0060*/ 	.short	0x0010
        /*0062*/ 	.short	0x0080
        /*0064*/ 	.byte	0x00, 0xf4, 0x21, 0x00


	//----- nvinfo : EIATTR_KPARAM_INFO
	.align		4
.L_23:
        /*0068*/ 	.byte	0x04, 0x17
        /*006a*/ 	.short	(.L_25 - .L_24)
.L_24:
        /*006c*/ 	.word	0x00000000
        /*0070*/ 	.short	0x000f
        /*0072*/ 	.short	0x0078
        /*0074*/ 	.byte	0x00, 0xf4, 0x21, 0x00


	//----- nvinfo : EIATTR_KPARAM_INFO
	.align		4
.L_25:
        /*0078*/ 	.byte	0x04, 0x17
        /*007a*/ 	.short	(.L_27 - .L_26)
.L_26:
        /*007c*/ 	.word	0x00000000
        /*0080*/ 	.short	0x000e
        /*0082*/ 	.short	0x0070
        /*0084*/ 	.byte	0x00, 0xf4, 0x21, 0x00


	//----- nvinfo : EIATTR_KPARAM_INFO
	.align		4
.L_27:
        /*0088*/ 	.byte	0x04, 0x17
        /*008a*/ 	.short	(.L_29 - .L_28)
.L_28:
        /*008c*/ 	.word	0x00000000
        /*0090*/ 	.short	0x000d
        /*0092*/ 	.short	0x0068
        /*0094*/ 	.byte	0x00, 0xf4, 0x21, 0x00


	//----- nvinfo : EIATTR_KPARAM_INFO
	.align		4
.L_29:
        /*0098*/ 	.byte	0x04, 0x17
        /*009a*/ 	.short	(.L_31 - .L_30)
.L_30:
        /*009c*/ 	.word	0x00000000
        /*00a0*/ 	.short	0x000c
        /*00a2*/ 	.short	0x0060
        /*00a4*/ 	.byte	0x00, 0xf4, 0x21, 0x00


	//----- nvinfo : EIATTR_KPARAM_INFO
	.align		4
.L_31:
        /*00a8*/ 	.byte	0x04, 0x17
        /*00aa*/ 	.short	(.L_33 - .L_32)
.L_32:
        /*00ac*/ 	.word	0x00000000
        /*00b0*/ 	.short	0x000b
        /*00b2*/ 	.short	0x0058
        /*00b4*/ 	.byte	0x00, 0xf4, 0x21, 0x00


	//----- nvinfo : EIATTR_KPARAM_INFO
	.align		4
.L_33:
        /*00b8*/ 	.byte	0x04, 0x17
        /*00ba*/ 	.short	(.L_35 - .L_34)
.L_34:
        /*00bc*/ 	.word	0x00000000
        /*00c0*/ 	.short	0x000a
        /*00c2*/ 	.short	0x0050
        /*00c4*/ 	.byte	0x00, 0xf4, 0x21, 0x00


	//----- nvinfo : EIATTR_KPARAM_INFO
	.align		4
.L_35:
        /*00c8*/ 	.byte	0x04, 0x17
        /*00ca*/ 	.short	(.L_37 - .L_36)
.L_36:
        /*00cc*/ 	.word	0x00000000
        /*00d0*/ 	.short	0x0009
        /*00d2*/ 	.short	0x0048
        /*00d4*/ 	.byte	0x00, 0xf4, 0x21, 0x00


	//----- nvinfo : EIATTR_KPARAM_INFO
	.align		4
.L_37:
        /*00d8*/ 	.byte	0x04, 0x17
        /*00da*/ 	.short	(.L_39 - .L_38)
.L_38:
        /*00dc*/ 	.word	0x00000000
        /*00e0*/ 	.short	0x0008
        /*00e2*/ 	.short	0x0040
        /*00e4*/ 	.byte	0x00, 0xf4, 0x21, 0x00


	//----- nvinfo : EIATTR_KPARAM_INFO
	.align		4
.L_39:
        /*00e8*/ 	.byte	0x04, 0x17
        /*00ea*/ 	.short	(.L_41 - .L_40)
.L_40:
        /*00ec*/ 	.word	0x00000000
        /*00f0*/ 	.short	0x0007
        /*00f2*/ 	.short	0x0038
        /*00f4*/ 	.byte	0x00, 0xf4, 0x21, 0x00


	//----- nvinfo : EIATTR_KPARAM_INFO
	.align		4
.L_41:
        /*00f8*/ 	.byte	0x04, 0x17
        /*00fa*/ 	.short	(.L_43 - .L_42)
.L_42:
        /*00fc*/ 	.word	0x00000000
        /*0100*/ 	.short	0x0006
        /*0102*/ 	.short	0x0030
        /*0104*/ 	.byte	0x00, 0xf4, 0x21, 0x00


	//----- nvinfo : EIATTR_KPARAM_INFO
	.align		4
.L_43:
        /*0108*/ 	.byte	0x04, 0x17
        /*010a*/ 	.short	(.L_45 - .L_44)
.L_44:
        /*010c*/ 	.word	0x00000000
        /*0110*/ 	.short	0x0005
        /*0112*/ 	.short	0x0028
        /*0114*/ 	.byte	0x00, 0xf4, 0x21, 0x00


	//----- nvinfo : EIATTR_KPARAM_INFO
	.align		4
.L_45:
        /*0118*/ 	.byte	0x04, 0x17
        /*011a*/ 	.short	(.L_47 - .L_46)
.L_46:
        /*011c*/ 	.word	0x00000000
        /*0120*/ 	.short	0x0004
        /*0122*/ 	.short	0x0020
        /*0124*/ 	.byte	0x00, 0xf4, 0x21, 0x00


	//----- nvinfo : EIATTR_KPARAM_INFO
	.align		4
.L_47:
        /*0128*/ 	.byte	0x04, 0x17
        /*012a*/ 	.short	(.L_49 - .L_48)
.L_48:
        /*012c*/ 	.word	0x00000000
        /*0130*/ 	.short	0x0003
        /*0132*/ 	.short	0x0018
        /*0134*/ 	.byte	0x00, 0xf4, 0x21, 0x00


	//----- nvinfo : EIATTR_KPARAM_INFO
	.align		4
.L_49:
        /*0138*/ 	.byte	0x04, 0x17
        /*013a*/ 	.short	(.L_51 - .L_50)
.L_50:
        /*013c*/ 	.word	0x00000000
        /*0140*/ 	.short	0x0002
        /*0142*/ 	.short	0x0010
        /*0144*/ 	.byte	0x00, 0xf4, 0x21, 0x00


	//----- nvinfo : EIATTR_KPARAM_INFO
	.align		4
.L_51:
        /*0148*/ 	.byte	0x04, 0x17
        /*014a*/ 	.short	(.L_53 - .L_52)
.L_52:
        /*014c*/ 	.word	0x00000000
        /*0150*/ 	.short	0x0001
        /*0152*/ 	.short	0x0008
        /*0154*/ 	.byte	0x00, 0xf4, 0x21, 0x00


	//----- nvinfo : EIATTR_KPARAM_INFO
	.align		4
.L_53:
        /*0158*/ 	.byte	0x04, 0x17
        /*015a*/ 	.short	(.L_55 - .L_54)
.L_54:
        /*015c*/ 	.word	0x00000000
        /*0160*/ 	.short	0x0000
        /*0162*/ 	.short	0x0000
        /*0164*/ 	.byte	0x00, 0xf4, 0x21, 0x00


	//----- nvinfo : EIATTR_SPARSE_MMA_MASK
	.align		4
.L_55:
        /*0168*/ 	.byte	0x03, 0x50
        /*016a*/ 	.short	0x0000


	//----- nvinfo : EIATTR_MAXREG_COUNT
	.align		4
        /*016c*/ 	.byte	0x03, 0x1b
        /*016e*/ 	.short	0x00ff


	//----- nvinfo : EIATTR_EXIT_INSTR_OFFSETS
	.align		4
        /*0170*/ 	.byte	0x04, 0x1c
        /*0172*/ 	.short	(.L_57 - .L_56)


	//   ....[0]....
.L_56:
        /*0174*/ 	.word	0x00005e10


	//----- nvinfo : EIATTR_REQNTID
	.align		4
.L_57:
        /*0178*/ 	.byte	0x04, 0x10
        /*017a*/ 	.short	(.L_59 - .L_58)
.L_58:
        /*017c*/ 	.word	0x00000080
        /*0180*/ 	.word	0x00000001
        /*0184*/ 	.word	0x00000001


	//----- nvinfo : EIATTR_CBANK_PARAM_SIZE
	.align		4
.L_59:
        /*0188*/ 	.byte	0x03, 0x19
        /*018a*/ 	.short	0x00ac


	//----- nvinfo : EIATTR_PARAM_CBANK
	.align		4
        /*018c*/ 	.byte	0x04, 0x0a
        /*018e*/ 	.short	(.L_61 - .L_60)
	.align		4
.L_60:
        /*0190*/ 	.word	index@(.nv.constant0.triton_poi_fused_cat_50)
        /*0194*/ 	.short	0x0210
        /*0196*/ 	.short	0x00ac


	//----- nvinfo : EIATTR_SW_WAR
	.align		4
.L_61:
        /*0198*/ 	.byte	0x04, 0x36
        /*019a*/ 	.short	(.L_63 - .L_62)
.L_62:
        /*019c*/ 	.word	0x00000008
.L_63:


//--------------------- .nv.callgraph             --------------------------
	.section	.nv.callgraph,"",@"SHT_CUDA_CALLGRAPH"
	.align	4
	.sectionentsize	8
	.align		4
        /*0000*/ 	.word	0x00000000
	.align		4
        /*0004*/ 	.word	0xffffffff
	.align		4
        /*0008*/ 	.word	0x00000000
	.align		4
        /*000c*/ 	.word	0xfffffffe
	.align		4
        /*0010*/ 	.word	0x00000000
	.align		4
        /*0014*/ 	.word	0xfffffffd
	.align		4
        /*0018*/ 	.word	0x00000000
	.align		4
        /*001c*/ 	.word	0xfffffffc


//--------------------- .nv.constant4             --------------------------
	.section	.nv.constant4,"a",@progbits
	.align	8
	.align		8
.nv.constant4:
        /*0000*/ 	.dword	_$_str
	.align		8
        /*0008*/ 	.dword	_$_str_$_2


//--------------------- .text.triton_poi_fused_cat_50 --------------------------
	.section	.text.triton_poi_fused_cat_50,"ax",@progbits
	.align	128
        .global         triton_poi_fused_cat_50
        .type           triton_poi_fused_cat_50,@function
        .size           triton_poi_fused_cat_50,(.L_x_1 - triton_poi_fused_cat_50)
        .other          triton_poi_fused_cat_50,@"STO_CUDA_ENTRY STV_DEFAULT"
triton_poi_fused_cat_50:
.text.triton_poi_fused_cat_50:
[----:B------:R-:W-:Y:S01]  /*0000*/  LDC R1, c[0x0][0x28] ;  /* 0x00000a00ff017b82 */ /* 0x000fe20000000800 */
[----:B------:R-:W1:Y:S07]  /*0010*/  S2R R0, SR_TID.X ;  /* 0x0000000000007919 */ /* 0x000e6e0000002100 */
[----:B------:R-:W2:Y:S01]  /*0020*/  LDC.64 R52, c[0x0][0x248] ;  /* 0x00009200ff347b82 */ /* 0x000ea20000000a00 */
[----:B------:R-:W-:Y:S01]  /*0030*/  IMAD.MOV.U32 R14, RZ, RZ, RZ ;  /* 0x000000ffff0e7224 */ /* 0x000fe200078e00ff */
[----:B------:R-:W3:Y:S06]  /*0040*/  S2R R3, SR_CTAID.X ;  /* 0x0000000000037919 */ /* 0x000eec0000002500 */
[----:B------:R-:W4:Y:S01]  /*0050*/  LDC.64 R62, c[0x0][0x270] ;  /* 0x00009c00ff3e7b82 */ /* 0x000f220000000a00 */
[----:B------:R-:W-:Y:S01]  /*0060*/  CS2R R24, SRZ ;  /* 0x0000000000187805 */ /* 0x000fe2000001ff00 */
[----:B------:R-:W-:-:S06]  /*0070*/  ULDC.64 UR4, c[0x0][0x208] ;  /* 0x0000820000047ab9 */ /* 0x000fcc0000000a00 */
[----:B------:R-:W5:Y:S08]  /*0080*/  LDC.64 R72, c[0x0][0x298] ;  /* 0x0000a600ff487b82 */ /* 0x000f700000000a00 */
[----:B------:R-:W2:Y:S01]  /*0090*/  LDC.64 R66, c[0x0][0x288] ;  /* 0x0000a200ff427b82 */ /* 0x000ea20000000a00 */
[----:B-1----:R-:W-:-:S07]  /*00a0*/  IMAD.SHL.U32 R0, R0, 0x4, RZ ;  /* 0x0000000400007824 */ /* 0x002fce00078e00ff */
[----:B------:R-:W1:Y:S01]  /*00b0*/  LDC.64 R60, c[0x0][0x260] ;  /* 0x00009800ff3c7b82 */ /* 0x000e620000000a00 */
[----:B------:R-:W-:-:S07]  /*00c0*/  LOP3.LUT R0, R0, 0x1fc, RZ, 0xc0, !PT ;  /* 0x000001fc00007812 */ /* 0x000fce00078ec0ff */
[----:B------:R-:W1:Y:S01]  /*00d0*/  LDC.64 R26, c[0x0][0x220] ;  /* 0x00008800ff1a7b82 */ /* 0x000e620000000a00 */
[----:B---3--:R-:W-:-:S04]  /*00e0*/  IMAD R0, R3, 0x400, R0 ;  /* 0x0000040003007824 */ /* 0x008fc800078e0200 */
[----:B------:R-:W-:-:S03]  /*00f0*/  VIADD R102, R0, 0x203 ;  /* 0x0000020300667836 */ /* 0x000fc60000000000 */
[----:B------:R-:W3:Y:S01]  /*0100*/  LDC.64 R50, c[0x0][0x238] ;  /* 0x00008e00ff327b82 */ /* 0x000ee20000000a00 */
[----:B------:R-:W-:-:S05]  /*0110*/  IMAD.HI R20, R102, 0x59e60383, RZ ;  /* 0x59e6038366147827 */ /* 0x000fca00078e02ff */
[----:B------:R-:W-:Y:S02]  /*0120*/  SHF.R.U32.HI R45, RZ, 0x1f, R20 ;  /* 0x0000001fff2d7819 */ /* 0x000fe40000011614 */
[----:B------:R-:W1:Y:S02]  /*0130*/  LDC.64 R58, c[0x0][0x268] ;  /* 0x00009a00ff3a7b82 */ /* 0x000e640000000a00 */
[----:B------:R-:W-:-:S04]  /*0140*/  LEA.HI.SX32 R9, R20, R45, 0x18 ;  /* 0x0000002d14097211 */ /* 0x000fc800078fc2ff */
[----:B------:R-:W-:Y:S02]  /*0150*/  SHF.R.S32.HI R2, RZ, 0x1f, R9 ;  /* 0x0000001fff027819 */ /* 0x000fe40000011409 */
[----:B------:R-:W1:Y:S02]  /*0160*/  LDC.64 R64, c[0x0][0x290] ;  /* 0x0000a400ff407b82 */ /* 0x000e640000000a00 */
[----:B------:R-:W-:-:S04]  /*0170*/  LEA.HI R2, R2, R9, RZ, 0xa ;  /* 0x0000000902027211 */ /* 0x000fc800078f50ff */
[----:B------:R-:W-:Y:S02]  /*0180*/  LOP3.LUT R2, R2, 0xfffffc00, RZ, 0xc0, !PT ;  /* 0xfffffc0002027812 */ /* 0x000fe400078ec0ff */
[----:B------:R-:W1:Y:S02]  /*0190*/  LDC.64 R56, c[0x0][0x278] ;  /* 0x00009e00ff387b82 */ /* 0x000e640000000a00 */
[----:B------:R-:W-:-:S04]  /*01a0*/  IADD3 R101, R9, -R2, RZ ;  /* 0x8000000209657210 */ /* 0x000fc80007ffe0ff */
[C---:B------:R-:W-:Y:S01]  /*01b0*/  LOP3.LUT R4, R101.reuse, 0xffffff80, RZ, 0xc0, !PT ;  /* 0xffffff8065047812 */ /* 0x040fe200078ec0ff */
[C---:B------:R-:W-:Y:S01]  /*01c0*/  VIADD R10, R101.reuse, 0xfffffe80 ;  /* 0xfffffe80650a7836 */ /* 0x040fe20000000000 */
[----:B------:R-:W1:Y:S01]  /*01d0*/  LDC.64 R68, c[0x0][0x2a0] ;  /* 0x0000a800ff447b82 */ /* 0x000e620000000a00 */
[C---:B--2---:R-:W-:Y:S01]  /*01e0*/  IMAD.WIDE R2, R101.reuse, 0x4, R52 ;  /* 0x0000000465027825 */ /* 0x044fe200078e0234 */
[----:B------:R-:W-:Y:S02]  /*01f0*/  ISETP.NE.AND P0, PT, R4, 0x300, PT ;  /* 0x000003000400780c */ /* 0x000fe40003f05270 */
[----:B------:R-:W-:Y:S01]  /*0200*/  ISETP.GE.U32.AND P1, PT, R10, 0x180, PT ;  /* 0x000001800a00780c */ /* 0x000fe20003f26070 */
[----:B----4-:R-:W-:-:S03]  /*0210*/  IMAD.WIDE R4, R101, 0x4, R62 ;  /* 0x0000000465047825 */ /* 0x010fc600078e023e */
[----:B------:R-:W2:Y:S07]  /*0220*/  LDC.64 R70, c[0x0][0x2a8] ;  /* 0x0000aa00ff467b82 */ /* 0x000eae0000000a00 */
[----:B------:R-:W4:Y:S01]  /*0230*/  @!P0 LDG.E.EL R24, desc[UR4][R4.64+-0xc00] ;  /* 0xfff4000404188981 */ /* 0x000f22000c2e1900 */
[----:B------:R-:W1:Y:S03]  /*0240*/  LDC.64 R30, c[0x0][0x240] ;  /* 0x00009000ff1e7b82 */ /* 0x000e660000000a00 */
[----:B------:R3:W4:Y:S01]  /*0250*/  @!P1 LDG.E.EL R14, desc[UR4][R2.64+-0x600] ;  /* 0xfffa0004020e9981 */ /* 0x000722000c2e1900 */
[----:B------:R-:W-:Y:S01]  /*0260*/  ISETP.GT.AND P2, PT, R101, 0x37f, PT ;  /* 0x0000037f6500780c */ /* 0x000fe20003f44270 */
[----:B------:R-:W-:-:S02]  /*0270*/  VIADD R93, R0, 0x200 ;  /* 0x00000200005d7836 */ /* 0x000fc40000000000 */
[----:B------:R-:W-:Y:S01]  /*0280*/  IMAD.HI R80, R0, 0x59e60383, RZ ;  /* 0x59e6038300507827 */ /* 0x000fe200078e02ff */
[----:B------:R-:W1:Y:S03]  /*0290*/  LDC.64 R54, c[0x0][0x280] ;  /* 0x0000a000ff367b82 */ /* 0x000e660000000a00 */
[----:B-----5:R-:W-:Y:S01]  /*02a0*/  IMAD.WIDE R6, R101, 0x4, R72 ;  /* 0x0000000465067825 */ /* 0x020fe200078e0248 */
[----:B------:R-:W-:-:S03]  /*02b0*/  SHF.R.U32.HI R11, RZ, 0x1f, R80 ;  /* 0x0000001fff0b7819 */ /* 0x000fc60000011650 */
[----:B------:R-:W-:-:S04]  /*02c0*/  IMAD.HI R19, R93, 0x59e60383, RZ ;  /* 0x59e603835d137827 */ /* 0x000fc800078e02ff */
[----:B------:R-:W-:Y:S01]  /*02d0*/  IMAD.MOV.U32 R18, RZ, RZ, RZ ;  /* 0x000000ffff127224 */ /* 0x000fe200078e00ff */
[----:B------:R5:W4:Y:S01]  /*02e0*/  @P2 LDG.E.EL R25, desc[UR4][R6.64+-0xe00] ;  /* 0xfff2000406192981 */ /* 0x000b22000c2e1900 */
[----:B------:R-:W-:Y:S02]  /*02f0*/  SHF.R.U32.HI R8, RZ, 0x1f, R19 ;  /* 0x0000001fff087819 */ /* 0x000fe40000011613 */
[----:B------:R-:W-:Y:S02]  /*0300*/  CS2R R36, SRZ ;  /* 0x0000000000247805 */ /* 0x000fe4000001ff00 */
[----:B------:R-:W-:Y:S01]  /*0310*/  LEA.HI.SX32 R119, R80, R11, 0x18 ;  /* 0x0000000b50777211 */ /* 0x000fe200078fc2ff */
[----:B------:R-:W-:Y:S01]  /*0320*/  IMAD R9, R9, -0x2d9, R102 ;  /* 0xfffffd2709097824 */ /* 0x000fe200078e0266 */
[----:B0--3--:R-:W-:Y:S01]  /*0330*/  LEA.HI.SX32 R2, R19, R8, 0xe ;  /* 0x0000000813027211 */ /* 0x009fe200078f72ff */
[----:B------:R-:W0:Y:S01]  /*0340*/  LDC.64 R46, c[0x0][0x250] ;  /* 0x00009400ff2e7b82 */ /* 0x000e220000000a00 */
[----:B------:R-:W-:-:S02]  /*0350*/  SHF.R.S32.HI R4, RZ, 0x1f, R119 ;  /* 0x0000001fff047819 */ /* 0x000fc40000011477 */
[----:B------:R-:W-:Y:S01]  /*0360*/  IADD3 R5, R101, -0x300, RZ ;  /* 0xfffffd0065057810 */ /* 0x000fe20007ffe0ff */
[--C-:B-----5:R-:W-:Y:S01]  /*0370*/  IMAD R6, R2, 0x16c80, R9.reuse ;  /* 0x00016c8002067824 */ /* 0x120fe200078e0209 */
[----:B------:R-:W-:Y:S01]  /*0380*/  LEA.HI R4, R4, R119, RZ, 0xa ;  /* 0x0000007704047211 */ /* 0x000fe200078f50ff */
[----:B------:R-:W-:Y:S02]  /*0390*/  VIADD R7, R101, 0xfffffc80 ;  /* 0xfffffc8065077836 */ /* 0x000fe40000000000 */
[----:B------:R-:W-:Y:S01]  /*03a0*/  IMAD R3, R2, 0x44580, R9 ;  /* 0x0004458002037824 */ /* 0x000fe200078e0209 */
[----:B------:R-:W-:Y:S01]  /*03b0*/  LOP3.LUT R4, R4, 0xfffffc00, RZ, 0xc0, !PT ;  /* 0xfffffc0004047812 */ /* 0x000fe200078ec0ff */
[--C-:B------:R-:W-:Y:S01]  /*03c0*/  IMAD R23, R7, 0x2d9, R6.reuse ;  /* 0x000002d907177824 */ /* 0x100fe200078e0206 */
[----:B------:R-:W3:Y:S01]  /*03d0*/  LDC.64 R48, c[0x0][0x258] ;  /* 0x00009600ff307b82 */ /* 0x000ee20000000a00 */
[----:B------:R-:W-:Y:S01]  /*03e0*/  IMAD R5, R5, 0x2d9, R6 ;  /* 0x000002d905057824 */ /* 0x000fe200078e0206 */
[----:B------:R-:W-:Y:S01]  /*03f0*/  CS2R R6, SRZ ;  /* 0x0000000000067805 */ /* 0x000fe2000001ff00 */
[----:B------:R-:W-:-:S04]  /*0400*/  IMAD.WIDE R22, R23, 0x4, R66 ;  /* 0x0000000417167825 */ /* 0x000fc800078e0242 */
[----:B------:R-:W-:Y:S01]  /*0410*/  IMAD R13, R10, 0x2d9, R3 ;  /* 0x000002d90a0d7824 */ /* 0x000fe200078e0203 */
[----:B------:R5:W4:Y:S01]  /*0420*/  @P2 LDG.E R7, desc[UR4][R22.64] ;  /* 0x0000000416072981 */ /* 0x000b22000c1e1900 */
[----:B------:R-:W-:Y:S02]  /*0430*/  IMAD.IADD R3, R119, 0x1, -R4 ;  /* 0x0000000177037824 */ /* 0x000fe400078e0a04 */
[----:B------:R-:W-:-:S03]  /*0440*/  VIADD R92, R0, 0x1 ;  /* 0x00000001005c7836 */ /* 0x000fc60000000000 */
[----:B------:R-:W-:Y:S01]  /*0450*/  ISETP.GE.AND P3, PT, R3, 0x180, PT ;  /* 0x000001800300780c */ /* 0x000fe20003f66270 */
[----:B------:R-:W-:-:S05]  /*0460*/  IMAD.HI R115, R92, 0x59e60383, RZ ;  /* 0x59e603835c737827 */ /* 0x000fca00078e02ff */
[----:B------:R-:W-:Y:S01]  /*0470*/  SHF.R.U32.HI R118, RZ, 0x1f, R115 ;  /* 0x0000001fff767819 */ /* 0x000fe20000011673 */
[----:B-1----:R-:W-:-:S03]  /*0480*/  IMAD.WIDE R16, R5, 0x4, R60 ;  /* 0x0000000405107825 */ /* 0x002fc600078e023c */
[----:B-----5:R-:W-:Y:S01]  /*0490*/  LEA.HI.SX32 R23, R115, R118, 0x18 ;  /* 0x0000007673177211 */ /* 0x020fe200078fc2ff */
[----:B------:R-:W-:Y:S01]  /*04a0*/  IMAD.WIDE R4, R3, 0x4, R26 ;  /* 0x0000000403047825 */ /* 0x000fe200078e021a */
[----:B------:R-:W-:Y:S01]  /*04b0*/  CS2R R42, SRZ ;  /* 0x00000000002a7805 */ /* 0x000fe2000001ff00 */
[----:B------:R-:W5:Y:S01]  /*04c0*/  @!P0 LDG.E R36, desc[UR4][R16.64] ;  /* 0x0000000410248981 */ /* 0x000f62000c1e1900 */
[----:B------:R-:W-:Y:S01]  /*04d0*/  SHF.R.S32.HI R10, RZ, 0x1f, R23 ;  /* 0x0000001fff0a7819 */ /* 0x000fe20000011417 */
[----:B------:R-:W-:Y:S02]  /*04e0*/  IMAD.WIDE R12, R13, 0x4, R50 ;  /* 0x000000040d0c7825 */ /* 0x000fe400078e0232 */
[----:B------:R1:W5:Y:S01]  /*04f0*/  @!P3 LDG.E.EL R6, desc[UR4][R4.64] ;  /* 0x000000040406b981 */ /* 0x000362000c2e1900 */
[----:B------:R-:W-:-:S03]  /*0500*/  LEA.HI R10, R10, R23, RZ, 0xa ;  /* 0x000000170a0a7211 */ /* 0x000fc600078f50ff */
[----:B------:R0:W5:Y:S01]  /*0510*/  @!P1 LDG.E R18, desc[UR4][R12.64] ;  /* 0x000000040c129981 */ /* 0x000162000c1e1900 */
[----:B------:R-:W-:Y:S01]  /*0520*/  LOP3.LUT R10, R10, 0xfffffc00, RZ, 0xc0, !PT ;  /* 0xfffffc000a0a7812 */ /* 0x000fe200078ec0ff */
[----:B-1----:R-:W-:Y:S02]  /*0530*/  IMAD.MOV.U32 R4, RZ, RZ, 0x3e800000 ;  /* 0x3e800000ff047424 */ /* 0x002fe400078e00ff */
[----:B0-----:R-:W-:-:S04]  /*0540*/  IMAD.WIDE R12, R101, 0x4, R58 ;  /* 0x00000004650c7825 */ /* 0x001fc800078e023a */
[----:B------:R-:W-:Y:S01]  /*0550*/  IMAD.IADD R5, R23, 0x1, -R10 ;  /* 0x0000000117057824 */ /* 0x000fe200078e0a0a */
[----:B------:R0:W5:Y:S01]  /*0560*/  @!P0 LDG.E.EL R37, desc[UR4][R12.64+-0xc00] ;  /* 0xfff400040c258981 */ /* 0x000162000c2e1900 */
[----:B------:R-:W-:Y:S01]  /*0570*/  HFMA2.MMA R21, -RZ, RZ, 0, 0 ;  /* 0x00000000ff157435 */ /* 0x000fe200000001ff */
[----:B------:R-:W-:Y:S01]  /*0580*/  CS2R R40, SRZ ;  /* 0x0000000000287805 */ /* 0x000fe2000001ff00 */
[----:B------:R-:W-:Y:S01]  /*0590*/  IMAD.WIDE R16, R101, 0x4, R56 ;  /* 0x0000000465107825 */ /* 0x000fe200078e0238 */
[----:B------:R-:W-:-:S03]  /*05a0*/  MOV R76, RZ ;  /* 0x000000ff004c7202 */ /* 0x000fc60000000f00 */
[----:B------:R-:W-:Y:S01]  /*05b0*/  IMAD.MOV.U32 R74, RZ, RZ, RZ ;  /* 0x000000ffff4a7224 */ /* 0x000fe200078e00ff */
[----:B------:R1:W5:Y:S01]  /*05c0*/  @!P0 LDG.E.EL R40, desc[UR4][R16.64+-0xc00] ;  /* 0xfff4000410288981 */ /* 0x000362000c2e1900 */
[----:B0-----:R-:W-:-:S05]  /*05d0*/  IMAD.WIDE R12, R101, 0x4, R64 ;  /* 0x00000004650c7825 */ /* 0x001fca00078e0240 */
[----:B------:R0:W5:Y:S01]  /*05e0*/  @P2 LDG.E.EL R42, desc[UR4][R12.64+-0xe00] ;  /* 0xfff200040c2a2981 */ /* 0x000162000c2e1900 */
[----:B------:R-:W-:-:S04]  /*05f0*/  IMAD.WIDE R28, R101, 0x4, R68 ;  /* 0x00000004651c7825 */ /* 0x000fc800078e0244 */
[C---:B--2---:R-:W-:Y:S01]  /*0600*/  IMAD.WIDE R32, R101.reuse, 0x4, R70 ;  /* 0x0000000465207825 */ /* 0x044fe200078e0246 */
[----:B------:R-:W-:Y:S01]  /*0610*/  HFMA2.MMA R34, -RZ, RZ, 0, 0 ;  /* 0x00000000ff227435 */ /* 0x000fe200000001ff */
[----:B------:R-:W2:Y:S02]  /*0620*/  @P2 LDG.E.EL R74, desc[UR4][R28.64+-0xe00] ;  /* 0xfff200041c4a2981 */ /* 0x000ea4000c2e1900 */
[----:B-1----:R-:W-:Y:S02]  /*0630*/  IMAD.WIDE R16, R101, 0x4, R54 ;  /* 0x0000000465107825 */ /* 0x002fe400078e0236 */
[----:B------:R-:W2:Y:S02]  /*0640*/  @P2 LDG.E.EL R76, desc[UR4][R32.64+-0xe00] ;  /* 0xfff20004204c2981 */ /* 0x000ea4000c2e1900 */
[----:B0-----:R-:W-:Y:S02]  /*0650*/  IMAD.WIDE R12, R5, 0x4, R26 ;  /* 0x00000004050c7825 */ /* 0x001fe400078e021a */
[----:B------:R3:W2:Y:S02]  /*0660*/  @!P0 LDG.E.EL R41, desc[UR4][R16.64+-0xc00] ;  /* 0xfff4000410298981 */ /* 0x0006a4000c2e1900 */
[----:B------:R-:W-:-:S02]  /*0670*/  IMAD.MOV.U32 R10, RZ, RZ, RZ ;  /* 0x000000ffff0a7224 */ /* 0x000fc400078e00ff */
[----:B---3--:R-:W-:-:S05]  /*0680*/  IMAD.WIDE R16, R101, 0x4, R48 ;  /* 0x0000000465107825 */ /* 0x008fca00078e0230 */
[----:B------:R-:W3:Y:S01]  /*0690*/  @!P1 LDG.E.EL R34, desc[UR4][R16.64+-0x600] ;  /* 0xfffa000410229981 */ /* 0x000ee2000c2e1900 */
[----:B----4-:R-:W-:Y:S02]  /*06a0*/  SEL R24, R24, RZ, !P0 ;  /* 0x000000ff18187207 */ /* 0x010fe40004000000 */
[----:B------:R-:W-:-:S03]  /*06b0*/  SEL R9, R14, RZ, !P1 ;  /* 0x000000ff0e097207 */ /* 0x000fc60004800000 */
[----:B------:R-:W-:Y:S02]  /*06c0*/  FADD R24, R24, 9.9999997473787516356e-06 ;  /* 0x3727c5ac18187421 */ /* 0x000fe40000000000 */
[----:B------:R-:W-:Y:S02]  /*06d0*/  FADD R9, R9, 9.9999997473787516356e-06 ;  /* 0x3727c5ac09097421 */ /* 0x000fe40000000000 */
[----:B------:R-:W0:Y:S08]  /*06e0*/  MUFU.SQRT R38, R24 ;  /* 0x0000001800267308 */ /* 0x000e300000002000 */
[----:B------:R-:W1:Y:S01]  /*06f0*/  MUFU.SQRT R22, R9 ;  /* 0x0000000900167308 */ /* 0x000e620000002000 */
[----:B0-----:R-:W-:-:S02]  /*0700*/  FSETP.GT.AND P5, PT, R38, 8.50705917302346158658e+37, PT ;  /* 0x7e8000002600780b */ /* 0x001fc40003fa4000 */
[C---:B-1----:R-:W-:Y:S02]  /*0710*/  FSETP.GT.AND P3, PT, R22.reuse, 8.50705917302346158658e+37, PT ;  /* 0x7e8000001600780b */ /* 0x042fe40003f64000 */
[----:B------:R-:W-:Y:S02]  /*0720*/  FSETP.GEU.AND P4, PT, R22, 1.175494350822287508e-38, PT ;  /* 0x008000001600780b */ /* 0x000fe40003f8e000 */
[C---:B------:R-:W-:Y:S02]  /*0730*/  FSEL R35, R4.reuse, 1, P3 ;  /* 0x3f80000004237808 */ /* 0x040fe40001800000 */
[----:B------:R-:W-:-:S07]  /*0740*/  FSEL R39, R4, 1, P5 ;  /* 0x3f80000004277808 */ /* 0x000fce0002800000 */
[----:B------:R-:W-:Y:S01]  /*0750*/  @P3 FMUL R22, R22, 0.25 ;  /* 0x3e80000016163820 */ /* 0x000fe20000400000 */
[C---:B------:R-:W-:Y:S01]  /*0760*/  FSETP.GEU.AND P3, PT, R38.reuse, 1.175494350822287508e-38, PT ;  /* 0x008000002600780b */ /* 0x040fe20003f6e000 */
[----:B------:R-:W-:Y:S01]  /*0770*/  @P5 FMUL R38, R38, 0.25 ;  /* 0x3e80000026265820 */ /* 0x000fe20000400000 */
[----:B------:R-:W-:Y:S01]  /*0780*/  ISETP.GE.AND P5, PT, R5, 0x180, PT ;  /* 0x000001800500780c */ /* 0x000fe20003fa6270 */
[----:B------:R-:W-:-:S04]  /*0790*/  IMAD.WIDE R14, R101, 0x4, R30 ;  /* 0x00000004650e7825 */ /* 0x000fc800078e021e */
[----:B------:R-:W-:Y:S01]  /*07a0*/  IMAD.MOV.U32 R9, RZ, RZ, RZ ;  /* 0x000000ffff097224 */ /* 0x000fe200078e00ff */
[----:B------:R0:W4:Y:S07]  /*07b0*/  @!P1 LDG.E.EL R21, desc[UR4][R14.64+-0x600] ;  /* 0xfffa00040e159981 */ /* 0x00012e000c2e1900 */
[----:B------:R1:W3:Y:S01]  /*07c0*/  @!P5 LDG.E.EL R9, desc[UR4][R12.64] ;  /* 0x000000040c09d981 */ /* 0x0002e2000c2e1900 */
[----:B0-----:R-:W-:-:S05]  /*07d0*/  IMAD.WIDE R14, R101, 0x4, R46 ;  /* 0x00000004650e7825 */ /* 0x001fca00078e022e */
[----:B------:R0:W3:Y:S01]  /*07e0*/  @!P1 LDG.E.EL R10, desc[UR4][R14.64+-0x600] ;  /* 0xfffa00040e0a9981 */ /* 0x0000e2000c2e1900 */
[----:B------:R-:W-:-:S05]  /*07f0*/  SEL R25, R25, RZ, P2 ;  /* 0x000000ff19197207 */ /* 0x000fca0001000000 */
[----:B------:R-:W-:-:S04]  /*0800*/  FADD R25, R25, 9.9999997473787516356e-06 ;  /* 0x3727c5ac19197421 */ /* 0x000fc80000000000 */
[----:B------:R-:W0:Y:S01]  /*0810*/  MUFU.SQRT R44, R25 ;  /* 0x00000019002c7308 */ /* 0x000e220000002000 */
[----:B------:R-:W-:Y:S01]  /*0820*/  @!P4 FMUL R22, R22, 16777216 ;  /* 0x4b8000001616c820 */ /* 0x000fe20000400000 */
[----:B------:R-:W-:Y:S01]  /*0830*/  @!P4 FMUL R35, R35, 16777216 ;  /* 0x4b8000002323c820 */ /* 0x000fe20000400000 */
[----:B------:R-:W-:Y:S01]  /*0840*/  @!P3 FMUL R38, R38, 16777216 ;  /* 0x4b8000002626b820 */ /* 0x000fe20000400000 */
[----:B------:R-:W-:Y:S01]  /*0850*/  @!P3 FMUL R39, R39, 16777216 ;  /* 0x4b8000002727b820 */ /* 0x000fe20000400000 */
[C---:B0-----:R-:W-:Y:S02]  /*0860*/  FSETP.GT.AND P4, PT, R44.reuse, 8.50705917302346158658e+37, PT ;  /* 0x7e8000002c00780b */ /* 0x041fe40003f84000 */
[C---:B------:R-:W-:Y:S02]  /*0870*/  FSETP.GEU.AND P3, PT, R44.reuse, 1.175494350822287508e-38, PT ;  /* 0x008000002c00780b */ /* 0x040fe40003f6e000 */
[----:B------:R-:W0:Y:S09]  /*0880*/  MUFU.RCP R38, R38 ;  /* 0x0000002600267308 */ /* 0x000e320000001000 */
[----:B------:R-:W-:-:S04]  /*0890*/  @P4 FMUL R44, R44, 0.25 ;  /* 0x3e8000002c2c4820 */ /* 0x000fc80000400000 */
[----:B------:R-:W-:Y:S01]  /*08a0*/  @!P3 FMUL R44, R44, 16777216 ;  /* 0x4b8000002c2cb820 */ /* 0x000fe20000400000 */
[----:B-----5:R-:W-:-:S05]  /*08b0*/  SEL R37, R37, RZ, !P0 ;  /* 0x000000ff25257207 */ /* 0x020fca0004000000 */
[----:B------:R-:W5:Y:S01]  /*08c0*/  MUFU.RCP R44, R44 ;  /* 0x0000002c002c7308 */ /* 0x000f620000001000 */
[----:B-1----:R-:W-:Y:S02]  /*08d0*/  SEL R12, R36, RZ, !P0 ;  /* 0x000000ff240c7207 */ /* 0x002fe40004000000 */
[----:B------:R-:W-:Y:S02]  /*08e0*/  FSEL R75, R4, 1, P4 ;  /* 0x3f800000044b7808 */ /* 0x000fe40002000000 */
[----:B------:R-:W-:Y:S01]  /*08f0*/  ISETP.GE.AND P4, PT, R3, 0x180, PT ;  /* 0x000001800300780c */ /* 0x000fe20003f86270 */
[----:B0-----:R-:W-:Y:S01]  /*0900*/  FMUL R13, R38, R39 ;  /* 0x00000027260d7220 */ /* 0x001fe20000400000 */
[----:B------:R-:W-:Y:S01]  /*0910*/  FADD R12, R12, -R37 ;  /* 0x800000250c0c7221 */ /* 0x000fe20000000000 */
[----:B------:R-:W0:Y:S01]  /*0920*/  MUFU.RCP R22, R22 ;  /* 0x0000001600167308 */ /* 0x000e220000001000 */
[----:B------:R-:W-:Y:S01]  /*0930*/  SEL R15, R42, RZ, P2 ;  /* 0x000000ff2a0f7207 */ /* 0x000fe20001000000 */
[----:B------:R-:W-:Y:S01]  /*0940*/  @!P3 FMUL R75, R75, 16777216 ;  /* 0x4b8000004b4bb820 */ /* 0x000fe20000400000 */
[----:B------:R-:W-:-:S02]  /*0950*/  SEL R14, R7, RZ, P2 ;  /* 0x000000ff070e7207 */ /* 0x000fc40001000000 */
[----:B------:R-:W-:Y:S01]  /*0960*/  SEL R6, R6, RZ, !P4 ;  /* 0x000000ff06067207 */ /* 0x000fe20006000000 */
[----:B------:R-:W-:Y:S01]  /*0970*/  FMUL R13, R13, R12 ;  /* 0x0000000c0d0d7220 */ /* 0x000fe20000400000 */
[----:B-----5:R-:W-:Y:S01]  /*0980*/  FMUL R99, R44, R75 ;  /* 0x0000004b2c637220 */ /* 0x020fe20000400000 */
[----:B------:R-:W-:Y:S01]  /*0990*/  FADD R12, R14, -R15 ;  /* 0x8000000f0e0c7221 */ /* 0x000fe20000000000 */
[----:B------:R-:W-:Y:S01]  /*09a0*/  ISETP.GT.AND P6, PT, R3, 0x37f, PT ;  /* 0x0000037f0300780c */ /* 0x000fe20003fc4270 */
[----:B------:R-:W-:Y:S01]  /*09b0*/  FADD R112, R6, 9.9999997473787516356e-06 ;  /* 0x3727c5ac06707421 */ /* 0x000fe20000000000 */
[----:B--2---:R-:W-:Y:S01]  /*09c0*/  SEL R15, R74, RZ, P2 ;  /* 0x000000ff4a0f7207 */ /* 0x004fe20001000000 */
[----:B------:R-:W-:Y:S01]  /*09d0*/  FMUL R99, R99, R12 ;  /* 0x0000000c63637220 */ /* 0x000fe20000400000 */
[----:B------:R-:W-:Y:S02]  /*09e0*/  SEL R76, R76, RZ, P2 ;  /* 0x000000ff4c4c7207 */ /* 0x000fe40001000000 */
[----:B------:R-:W-:-:S02]  /*09f0*/  SEL R18, R18, RZ, !P1 ;  /* 0x000000ff12127207 */ /* 0x000fc40004800000 */
[----:B------:R-:W-:Y:S02]  /*0a00*/  SEL R40, R40, RZ, !P0 ;  /* 0x000000ff28287207 */ /* 0x000fe40004000000 */
[----:B------:R-:W-:Y:S01]  /*0a10*/  SEL R41, R41, RZ, !P0 ;  /* 0x000000ff29297207 */ /* 0x000fe20004000000 */
[----:B------:R-:W-:Y:S01]  /*0a20*/  FFMA R99, R15, R99, R76 ;  /* 0x000000630f637223 */ /* 0x000fe2000000004c */
[----:B------:R-:W1:Y:S01]  /*0a30*/  MUFU.SQRT R112, R112 ;  /* 0x0000007000707308 */ /* 0x000e620000002000 */
[----:B------:R-:W-:-:S04]  /*0a40*/  IMAD.WIDE R24, R3, 0x4, R72 ;  /* 0x0000000403187825 */ /* 0x000fc800078e0248 */
[----:B0-----:R-:W-:Y:S01]  /*0a50*/  FMUL R22, R22, R35 ;  /* 0x0000002316167220 */ /* 0x001fe20000400000 */
[----:B------:R-:W-:Y:S01]  /*0a60*/  FFMA R13, R40, R13, R41 ;  /* 0x0000000d280d7223 */ /* 0x000fe20000000029 */
[----:B------:R-:W-:Y:S01]  /*0a70*/  VIADD R88, R0, 0x2 ;  /* 0x0000000200587836 */ /* 0x000fe20000000000 */
[----:B------:R-:W-:Y:S01]  /*0a80*/  FSETP.GEU.AND P4, PT, R99, RZ, PT ;  /* 0x000000ff6300720b */ /* 0x000fe20003f8e000 */
[----:B------:R0:W2:Y:S02]  /*0a90*/  @P6 LDG.E.EL R43, desc[UR4][R24.64+-0xe00] ;  /* 0xfff20004182b6981 */ /* 0x0000a4000c2e1900 */
[----:B------:R-:W-:Y:S02]  /*0aa0*/  FSETP.GEU.AND P3, PT, R13, RZ, PT ;  /* 0x000000ff0d00720b */ /* 0x000fe40003f6e000 */
[----:B------:R-:W-:Y:S02]  /*0ab0*/  FSEL R6, R99, RZ, P4 ;  /* 0x000000ff63067208 */ /* 0x000fe40002000000 */
[----:B------:R-:W-:Y:S01]  /*0ac0*/  FSEL R35, R13, RZ, P3 ;  /* 0x000000ff0d237208 */ /* 0x000fe20001800000 */
[----:B0-----:R-:W-:Y:S01]  /*0ad0*/  IMAD.HI R25, R88, 0x59e60383, RZ ;  /* 0x59e6038358197827 */ /* 0x001fe200078e02ff */
[----:B------:R-:W-:-:S04]  /*0ae0*/  @P0 FSEL R35, R6, RZ, P2 ;  /* 0x000000ff06230208 */ /* 0x000fc80001000000 */
[----:B------:R-:W-:Y:S02]  /*0af0*/  SHF.R.U32.HI R16, RZ, 0x1f, R25 ;  /* 0x0000001fff107819 */ /* 0x000fe40000011619 */
[----:B-1----:R-:W-:Y:S02]  /*0b00*/  FSETP.GT.AND P0, PT, R112, 8.50705917302346158658e+37, PT ;  /* 0x7e8000007000780b */ /* 0x002fe40003f04000 */
[----:B------:R-:W-:-:S04]  /*0b10*/  LEA.HI.SX32 R17, R25, R16, 0x18 ;  /* 0x0000001019117211 */ /* 0x000fc800078fc2ff */
[----:B------:R-:W-:-:S04]  /*0b20*/  SHF.R.S32.HI R6, RZ, 0x1f, R17 ;  /* 0x0000001fff067819 */ /* 0x000fc80000011411 */
[----:B------:R-:W-:Y:S02]  /*0b30*/  LEA.HI R6, R6, R17, RZ, 0xa ;  /* 0x0000001106067211 */ /* 0x000fe400078f50ff */
[----:B------:R-:W-:Y:S02]  /*0b40*/  FSEL R111, R4, 1, P0 ;  /* 0x3f800000046f7808 */ /* 0x000fe40000000000 */
[----:B------:R-:W-:-:S05]  /*0b50*/  LOP3.LUT R6, R6, 0xfffffc00, RZ, 0xc0, !PT ;  /* 0xfffffc0006067812 */ /* 0x000fca00078ec0ff */
[----:B------:R-:W-:-:S04]  /*0b60*/  IMAD.IADD R6, R17, 0x1, -R6 ;  /* 0x0000000111067824 */ /* 0x000fc800078e0a06 */
[----:B------:R-:W-:Y:S01]  /*0b70*/  IMAD.WIDE R12, R6, 0x4, R26 ;  /* 0x00000004060c7825 */ /* 0x000fe200078e021a */
[----:B----4-:R-:W-:Y:S02]  /*0b80*/  SEL R21, R21, RZ, !P1 ;  /* 0x000000ff15157207 */ /* 0x010fe40004800000 */
[----:B---3--:R-:W-:-:S03]  /*0b90*/  SEL R9, R9, RZ, !P5 ;  /* 0x000000ff09097207 */ /* 0x008fc60006800000 */
[----:B------:R-:W-:Y:S02]  /*0ba0*/  FADD R7, R18, -R21 ;  /* 0x8000001512077221 */ /* 0x000fe40000000000 */
[----:B------:R-:W-:Y:S01]  /*0bb0*/  FADD R109, R9, 9.9999997473787516356e-06 ;  /* 0x3727c5ac096d7421 */ /* 0x000fe20000000000 */
[----:B------:R-:W-:Y:S01]  /*0bc0*/  SEL R9, R34, RZ, !P1 ;  /* 0x000000ff22097207 */ /* 0x000fe20004800000 */
[----:B------:R-:W-:Y:S01]  /*0bd0*/  FMUL R7, R22, R7 ;  /* 0x0000000716077220 */ /* 0x000fe20000400000 */
[----:B------:R-:W-:-:S05]  /*0be0*/  SEL R10, R10, RZ, !P1 ;  /* 0x000000ff0a0a7207 */ /* 0x000fca0004800000 */
[----:B------:R-:W-:Y:S01]  /*0bf0*/  FFMA R7, R10, R7, R9 ;  /* 0x000000070a077223 */ /* 0x000fe20000000009 */
[----:B------:R-:W0:Y:S04]  /*0c00*/  MUFU.SQRT R109, R109 ;  /* 0x0000006d006d7308 */ /* 0x000e280000002000 */
[----:B------:R-:W-:-:S04]  /*0c10*/  FSETP.GEU.AND P2, PT, R7, RZ, PT ;  /* 0x000000ff0700720b */ /* 0x000fc80003f4e000 */
[----:B------:R-:W-:Y:S02]  /*0c20*/  @!P1 FSEL R35, R7, RZ, P2 ;  /* 0x000000ff07239208 */ /* 0x000fe40001000000 */
[C---:B------:R-:W-:Y:S01]  /*0c30*/  FSETP.GEU.AND P2, PT, R112.reuse, 1.175494350822287508e-38, PT ;  /* 0x008000007000780b */ /* 0x040fe20003f4e000 */
[----:B------:R-:W-:-:S12]  /*0c40*/  @P0 FMUL R112, R112, 0.25 ;  /* 0x3e80000070700820 */ /* 0x000fd80000400000 */
[----:B------:R-:W-:Y:S01]  /*0c50*/  @!P2 FMUL R112, R112, 16777216 ;  /* 0x4b8000007070a820 */ /* 0x000fe20000400000 */
[----:B------:R-:W-:Y:S01]  /*0c60*/  @!P2 FMUL R111, R111, 16777216 ;  /* 0x4b8000006f6fa820 */ /* 0x000fe20000400000 */
[----:B0-----:R-:W-:-:S04]  /*0c70*/  FSETP.GEU.AND P2, PT, R109, 1.175494350822287508e-38, PT ;  /* 0x008000006d00780b */ /* 0x001fc80003f4e000 */
[----:B------:R-:W-:Y:S02]  /*0c80*/  P2R R32, PR, RZ, 0x4 ;  /* 0x00000004ff207803 */ /* 0x000fe40000000000 */
[----:B------:R-:W-:Y:S01]  /*0c90*/  ISETP.GE.AND P2, PT, R6, 0x180, PT ;  /* 0x000001800600780c */ /* 0x000fe20003f46270 */
[----:B------:R-:W-:-:S12]  /*0ca0*/  IMAD.MOV.U32 R7, RZ, RZ, RZ ;  /* 0x000000ffff077224 */ /* 0x000fd800078e00ff */
[----:B------:R-:W3:Y:S01]  /*0cb0*/  @!P2 LDG.E.EL R7, desc[UR4][R12.64] ;  /* 0x000000040c07a981 */ /* 0x000ee2000c2e1900 */
[----:B------:R-:W-:-:S05]  /*0cc0*/  IADD3 R97, R0, 0x3, RZ ;  /* 0x0000000300617810 */ /* 0x000fca0007ffe0ff */
[----:B------:R-:W-:-:S05]  /*0cd0*/  IMAD.HI R22, R97, 0x59e60383, RZ ;  /* 0x59e6038361167827 */ /* 0x000fca00078e02ff */
[----:B------:R-:W-:-:S04]  /*0ce0*/  SHF.R.U32.HI R89, RZ, 0x1f, R22 ;  /* 0x0000001fff597819 */ /* 0x000fc80000011616 */
[----:B------:R-:W-:Y:S02]  /*0cf0*/  LEA.HI.SX32 R18, R22, R89, 0x18 ;  /* 0x0000005916127211 */ /* 0x000fe400078fc2ff */
[----:B------:R-:W-:-:S04]  /*0d00*/  FSETP.GT.AND P1, PT, R109, 8.50705917302346158658e+37, PT ;  /* 0x7e8000006d00780b */ /* 0x000fc80003f24000 */
[----:B------:R-:W-:-:S09]  /*0d10*/  FSEL R110, R4, 1, P1 ;  /* 0x3f800000046e7808 */ /* 0x000fd20000800000 */
[----:B------:R-:W-:Y:S01]  /*0d20*/  @P1 FMUL R109, R109, 0.25 ;  /* 0x3e8000006d6d1820 */ /* 0x000fe20000400000 */
[----:B---3--:R-:W-:-:S05]  /*0d30*/  SEL R7, R7, RZ, !P2 ;  /* 0x000000ff07077207 */ /* 0x008fca0005000000 */
[----:B------:R-:W-:Y:S01]  /*0d40*/  FADD R9, R7, 9.9999997473787516356e-06 ;  /* 0x3727c5ac07097421 */ /* 0x000fe20000000000 */
[----:B------:R-:W-:-:S03]  /*0d50*/  SHF.R.S32.HI R7, RZ, 0x1f, R18 ;  /* 0x0000001fff077819 */ /* 0x000fc60000011412 */
[----:B------:R-:W0:Y:S01]  /*0d60*/  MUFU.SQRT R107, R9 ;  /* 0x00000009006b7308 */ /* 0x000e220000002000 */
[----:B------:R-:W-:-:S04]  /*0d70*/  LEA.HI R7, R7, R18, RZ, 0xa ;  /* 0x0000001207077211 */ /* 0x000fc800078f50ff */
[----:B------:R-:W-:-:S05]  /*0d80*/  LOP3.LUT R7, R7, 0xfffffc00, RZ, 0xc0, !PT ;  /* 0xfffffc0007077812 */ /* 0x000fca00078ec0ff */
[----:B------:R-:W-:Y:S01]  /*0d90*/  IMAD.IADD R7, R18, 0x1, -R7 ;  /* 0x0000000112077824 */ /* 0x000fe200078e0a07 */
[----:B0-----:R-:W-:-:S04]  /*0da0*/  FSETP.GEU.AND P1, PT, R107, 1.175494350822287508e-38, PT ;  /* 0x008000006b00780b */ /* 0x001fc80003f2e000 */
[----:B------:R-:W-:Y:S02]  /*0db0*/  P2R R34, PR, RZ, 0x2 ;  /* 0x00000002ff227803 */ /* 0x000fe40000000000 */
[C---:B------:R-:W-:Y:S01]  /*0dc0*/  ISETP.GE.AND P1, PT, R7.reuse, 0x180, PT ;  /* 0x000001800700780c */ /* 0x040fe20003f26270 */
[----:B------:R-:W-:Y:S02]  /*0dd0*/  IMAD.MOV.U32 R9, RZ, RZ, RZ ;  /* 0x000000ffff097224 */ /* 0x000fe400078e00ff */
[----:B------:R-:W-:-:S10]  /*0de0*/  IMAD.WIDE R12, R7, 0x4, R26 ;  /* 0x00000004070c7825 */ /* 0x000fd400078e021a */
[----:B------:R0:W3:Y:S01]  /*0df0*/  @!P1 LDG.E.EL R9, desc[UR4][R12.64] ;  /* 0x000000040c099981 */ /* 0x0000e2000c2e1900 */
[----:B--2---:R-:W-:-:S05]  /*0e00*/  SEL R43, R43, RZ, P6 ;  /* 0x000000ff2b2b7207 */ /* 0x004fca0003000000 */
[----:B------:R-:W-:-:S06]  /*0e10*/  FADD R116, R43, 9.9999997473787516356e-06 ;  /* 0x3727c5ac2b747421 */ /* 0x000fcc0000000000 */
[----:B------:R-:W1:Y:S02]  /*0e20*/  MUFU.SQRT R116, R116 ;  /* 0x0000007400747308 */ /* 0x000e640000002000 */
[C---:B-1----:R-:W-:Y:S02]  /*0e30*/  FSETP.GT.AND P0, PT, R116.reuse, 8.50705917302346158658e+37, PT ;  /* 0x7e8000007400780b */ /* 0x042fe40003f04000 */
[----:B------:R-:W-:Y:S02]  /*0e40*/  FSETP.GEU.AND P5, PT, R116, 1.175494350822287508e-38, PT ;  /* 0x008000007400780b */ /* 0x000fe40003fae000 */
[----:B------:R-:W-:Y:S02]  /*0e50*/  FSEL R117, R4, 1, P0 ;  /* 0x3f80000004757808 */ /* 0x000fe40000000000 */
[----:B------:R-:W-:-:S07]  /*0e60*/  LEA.HI.SX32 R19, R19, R8, 0x18 ;  /* 0x0000000813137211 */ /* 0x000fce00078fc2ff */
[----:B------:R-:W-:Y:S01]  /*0e70*/  @P0 FMUL R116, R116, 0.25 ;  /* 0x3e80000074740820 */ /* 0x000fe20000400000 */
[----:B------:R-:W-:Y:S02]  /*0e80*/  FSETP.GT.AND P0, PT, R107, 8.50705917302346158658e+37, PT ;  /* 0x7e8000006b00780b */ /* 0x000fe40003f04000 */
[----:B------:R-:W-:Y:S02]  /*0e90*/  SHF.R.S32.HI R8, RZ, 0x1f, R19 ;  /* 0x0000001fff087819 */ /* 0x000fe40000011413 */
[----:B------:R-:W-:Y:S02]  /*0ea0*/  FSEL R108, R4, 1, P0 ;  /* 0x3f800000046c7808 */ /* 0x000fe40000000000 */
[----:B------:R-:W-:-:S07]  /*0eb0*/  LEA.HI R8, R8, R19, RZ, 0xa ;  /* 0x0000001308087211 */ /* 0x000fce00078f50ff */
[----:B------:R-:W-:Y:S01]  /*0ec0*/  @P0 FMUL R107, R107, 0.25 ;  /* 0x3e8000006b6b0820 */ /* 0x000fe20000400000 */
[----:B------:R-:W-:-:S05]  /*0ed0*/  LOP3.LUT R8, R8, 0xfffffc00, RZ, 0xc0, !PT ;  /* 0xfffffc0008087812 */ /* 0x000fca00078ec0ff */
[----:B------:R-:W-:-:S04]  /*0ee0*/  IMAD.IADD R8, R19, 0x1, -R8 ;  /* 0x0000000113087824 */ /* 0x000fc800078e0a08 */
[----:B0-----:R-:W-:Y:S01]  /*0ef0*/  IMAD.WIDE R12, R8, 0x4, R26 ;  /* 0x00000004080c7825 */ /* 0x001fe200078e021a */
[----:B---3--:R-:W-:-:S05]  /*0f00*/  SEL R9, R9, RZ, !P1 ;  /* 0x000000ff09097207 */ /* 0x008fca0004800000 */
[----:B------:R-:W-:-:S04]  /*0f10*/  FADD R10, R9, 9.9999997473787516356e-06 ;  /* 0x3727c5ac090a7421 */ /* 0x000fc80000000000 */
[----:B------:R-:W0:Y:S02]  /*0f20*/  MUFU.SQRT R105, R10 ;  /* 0x0000000a00697308 */ /* 0x000e240000002000 */
[C---:B0-----:R-:W-:Y:S02]  /*0f30*/  FSETP.GT.AND P0, PT, R105.reuse, 8.50705917302346158658e+37, PT ;  /* 0x7e8000006900780b */ /* 0x041fe40003f04000 */
[----:B------:R-:W-:Y:S02]  /*0f40*/  FSETP.GEU.AND P1, PT, R105, 1.175494350822287508e-38, PT ;  /* 0x008000006900780b */ /* 0x000fe40003f2e000 */
[----:B------:R-:W-:-:S09]  /*0f50*/  FSEL R106, R4, 1, P0 ;  /* 0x3f800000046a7808 */ /* 0x000fd20000000000 */
[----:B------:R-:W-:Y:S01]  /*0f60*/  @P0 FMUL R105, R105, 0.25 ;  /* 0x3e80000069690820 */ /* 0x000fe20000400000 */
[----:B------:R-:W-:Y:S02]  /*0f70*/  ISETP.GE.AND P0, PT, R8, 0x180, PT ;  /* 0x000001800800780c */ /* 0x000fe40003f06270 */
[----:B------:R-:W-:-:S11]  /*0f80*/  MOV R9, RZ ;  /* 0x000000ff00097202 */ /* 0x000fd60000000f00 */
[----:B------:R0:W2:Y:S01]  /*0f90*/  @!P0 LDG.E.EL R9, desc[UR4][R12.64] ;  /* 0x000000040c098981 */ /* 0x0000a2000c2e1900 */
[----:B------:R-:W-:-:S04]  /*0fa0*/  VIADD R91, R0, 0x201 ;  /* 0x00000201005b7836 */ /* 0x000fc80000000000 */
[----:B------:R-:W-:-:S05]  /*0fb0*/  IMAD.HI R15, R91, 0x59e60383, RZ ;  /* 0x59e603835b0f7827 */ /* 0x000fca00078e02ff */
[----:B------:R-:W-:-:S04]  /*0fc0*/  SHF.R.U32.HI R96, RZ, 0x1f, R15 ;  /* 0x0000001fff607819 */ /* 0x000fc8000001160f */
[----:B0-----:R-:W-:Y:S02]  /*0fd0*/  LEA.HI.SX32 R12, R15, R96, 0x18 ;  /* 0x000000600f0c7211 */ /* 0x001fe400078fc2ff */
[----:B------:R-:W-:Y:S02]  /*0fe0*/  P2R R37, PR, RZ, 0x2 ;  /* 0x00000002ff257803 */ /* 0x000fe40000000000 */
[----:B------:R-:W-:Y:S02]  /*0ff0*/  P2R R95, PR, RZ, 0x1 ;  /* 0x00000001ff5f7803 */ /* 0x000fe40000000000 */
[----:B--2---:R-:W-:-:S05]  /*1000*/  SEL R9, R9, RZ, !P0 ;  /* 0x000000ff09097207 */ /* 0x004fca0004000000 */
[----:B------:R-:W-:-:S04]  /*1010*/  FADD R10, R9, 9.9999997473787516356e-06 ;  /* 0x3727c5ac090a7421 */ /* 0x000fc80000000000 */
[----:B------:R-:W0:Y:S01]  /*1020*/  MUFU.SQRT R24, R10 ;  /* 0x0000000a00187308 */ /* 0x000e220000002000 */
[----:B------:R-:W-:-:S04]  /*1030*/  SHF.R.S32.HI R9, RZ, 0x1f, R12 ;  /* 0x0000001fff097819 */ /* 0x000fc8000001140c */
[----:B------:R-:W-:-:S04]  /*1040*/  LEA.HI R9, R9, R12, RZ, 0xa ;  /* 0x0000000c09097211 */ /* 0x000fc800078f50ff */
[----:B------:R-:W-:Y:S02]  /*1050*/  LOP3.LUT R9, R9, 0xfffffc00, RZ, 0xc0, !PT ;  /* 0xfffffc0009097812 */ /* 0x000fe400078ec0ff */
[----:B0-----:R-:W-:-:S03]  /*1060*/  FSETP.GT.AND P1, PT, R24, 8.50705917302346158658e+37, PT ;  /* 0x7e8000001800780b */ /* 0x001fc60003f24000 */
[----:B------:R-:W-:Y:S01]  /*1070*/  IMAD.IADD R9, R12, 0x1, -R9 ;  /* 0x000000010c097824 */ /* 0x000fe200078e0a09 */
[----:B------:R-:W-:Y:S02]  /*1080*/  FSETP.GEU.AND P0, PT, R24, 1.175494350822287508e-38, PT ;  /* 0x008000001800780b */ /* 0x000fe40003f0e000 */
[----:B------:R-:W-:Y:S01]  /*1090*/  FSEL R33, R4, 1, P1 ;  /* 0x3f80000004217808 */ /* 0x000fe20000800000 */
[----:B------:R-:W-:-:S06]  /*10a0*/  IMAD.MOV.U32 R10, RZ, RZ, RZ ;  /* 0x000000ffff0a7224 */ /* 0x000fcc00078e00ff */
[----:B------:R-:W-:Y:S01]  /*10b0*/  @P1 FMUL R24, R24, 0.25 ;  /* 0x3e80000018181820 */ /* 0x000fe20000400000 */
[C---:B------:R-:W-:Y:S01]  /*10c0*/  ISETP.GE.AND P1, PT, R9.reuse, 0x180, PT ;  /* 0x000001800900780c */ /* 0x040fe20003f26270 */
[----:B------:R-:W-:-:S12]  /*10d0*/  IMAD.WIDE R28, R9, 0x4, R26 ;  /* 0x00000004091c7825 */ /* 0x000fd800078e021a */
[----:B------:R-:W2:Y:S01]  /*10e0*/  @!P1 LDG.E.EL R10, desc[UR4][R28.64] ;  /* 0x000000041c0a9981 */ /* 0x000ea2000c2e1900 */
[----:B------:R-:W-:-:S05]  /*10f0*/  IADD3 R90, R0, 0x202, RZ ;  /* 0x00000202005a7810 */ /* 0x000fca0007ffe0ff */
[----:B------:R-:W-:-:S05]  /*1100*/  IMAD.HI R21, R90, 0x59e60383, RZ ;  /* 0x59e603835a157827 */ /* 0x000fca00078e02ff */
[----:B------:R-:W-:-:S04]  /*1110*/  SHF.R.U32.HI R94, RZ, 0x1f, R21 ;  /* 0x0000001fff5e7819 */ /* 0x000fc80000011615 */
[----:B------:R-:W-:Y:S02]  /*1120*/  LEA.HI.SX32 R13, R21, R94, 0x18 ;  /* 0x0000005e150d7211 */ /* 0x000fe400078fc2ff */
        /* <DEDUP_REMOVED lines=16> */
[----:B------:R-:W-:Y:S01]  /*1230*/  P2R R75, PR, RZ, 0x1 ;  /* 0x00000001ff4b7803 */ /* 0x000fe20000000000 */
[----:B------:R-:W-:Y:S01]  /*1240*/  IMAD.WIDE R28, R101, 0x4, R26 ;  /* 0x00000004651c7825 */ /* 0x000fe200078e021a */
[----:B--2---:R-:W-:-:S05]  /*1250*/  SEL R14, R14, RZ, !P2 ;  /* 0x000000ff0e0e7207 */ /* 0x004fca0005000000 */
[----:B------:R-:W-:-:S04]  /*1260*/  FADD R39, R14, 9.9999997473787516356e-06 ;  /* 0x3727c5ac0e277421 */ /* 0x000fc80000000000 */
[----:B------:R-:W0:Y:S02]  /*1270*/  MUFU.SQRT R103, R39 ;  /* 0x0000002700677308 */ /* 0x000e240000002000 */
[C---:B0-----:R-:W-:Y:S02]  /*1280*/  FSETP.GT.AND P3, PT, R103.reuse, 8.50705917302346158658e+37, PT ;  /* 0x7e8000006700780b */ /* 0x041fe40003f64000 */
[----:B------:R-:W-:Y:S02]  /*1290*/  FSETP.GEU.AND P0, PT, R103, 1.175494350822287508e-38, PT ;  /* 0x008000006700780b */ /* 0x000fe40003f0e000 */
[----:B------:R-:W-:Y:S01]  /*12a0*/  FSEL R38, R4, 1, P3 ;  /* 0x3f80000004267808 */ /* 0x000fe20001800000 */
[----:B------:R-:W-:-:S08]  /*12b0*/  IMAD.MOV.U32 R14, RZ, RZ, RZ ;  /* 0x000000ffff0e7224 */ /* 0x000fd000078e00ff */
[----:B------:R-:W-:Y:S01]  /*12c0*/  @P3 FMUL R103, R103, 0.25 ;  /* 0x3e80000067673820 */ /* 0x000fe20000400000 */
[----:B------:R-:W-:-:S13]  /*12d0*/  ISETP.GE.AND P3, PT, R101, 0x180, PT ;  /* 0x000001806500780c */ /* 0x000fda0003f66270 */
[----:B------:R-:W2:Y:S01]  /*12e0*/  @!P3 LDG.E.EL R14, desc[UR4][R28.64] ;  /* 0x000000041c0eb981 */ /* 0x000ea2000c2e1900 */
[C---:B------:R-:W-:Y:S02]  /*12f0*/  LOP3.LUT R39, R3.reuse, 0xffffff80, RZ, 0xc0, !PT ;  /* 0xffffff8003277812 */ /* 0x040fe400078ec0ff */
[----:B------:R-:W-:Y:S01]  /*1300*/  P2R R83, PR, RZ, 0x1 ;  /* 0x00000001ff537803 */ /* 0x000fe20000000000 */
[----:B------:R-:W-:Y:S01]  /*1310*/  HFMA2.MMA R41, -RZ, RZ, 0, 0 ;  /* 0x00000000ff297435 */ /* 0x000fe200000001ff */
[----:B------:R-:W-:Y:S01]  /*1320*/  IMAD.WIDE R26, R3, 0x4, R62 ;  /* 0x00000004031a7825 */ /* 0x000fe200078e023e */
[----:B--2---:R-:W-:-:S05]  /*1330*/  SEL R14, R14, RZ, !P3 ;  /* 0x000000ff0e0e7207 */ /* 0x004fca0005800000 */
[----:B------:R-:W-:-:S04]  /*1340*/  FADD R14, R14, 9.9999997473787516356e-06 ;  /* 0x3727c5ac0e0e7421 */ /* 0x000fc80000000000 */
[----:B------:R-:W0:Y:S02]  /*1350*/  MUFU.SQRT R40, R14 ;  /* 0x0000000e00287308 */ /* 0x000e240000002000 */
[C---:B0-----:R-:W-:Y:S02]  /*1360*/  FSETP.GT.AND P4, PT, R40.reuse, 8.50705917302346158658e+37, PT ;  /* 0x7e8000002800780b */ /* 0x041fe40003f84000 */
[----:B------:R-:W-:Y:S02]  /*1370*/  FSETP.GEU.AND P0, PT, R40, 1.175494350822287508e-38, PT ;  /* 0x008000002800780b */ /* 0x000fe40003f0e000 */
[----:B------:R-:W-:-:S09]  /*1380*/  FSEL R100, R4, 1, P4 ;  /* 0x3f80000004647808 */ /* 0x000fd20002000000 */
[----:B------:R-:W-:Y:S01]  /*1390*/  @P4 FMUL R40, R40, 0.25 ;  /* 0x3e80000028284820 */ /* 0x000fe20000400000 */
[----:B------:R-:W-:-:S13]  /*13a0*/  ISETP.NE.AND P4, PT, R39, 0x300, PT ;  /* 0x000003002700780c */ /* 0x000fda0003f85270 */
[----:B------:R0:W2:Y:S01]  /*13b0*/  @!P4 LDG.E.EL R41, desc[UR4][R26.64+-0xc00] ;  /* 0xfff400041a29c981 */ /* 0x0000a2000c2e1900 */
[----:B------:R-:W-:Y:S01]  /*13c0*/  P2R R84, PR, RZ, 0x1 ;  /* 0x00000001ff547803 */ /* 0x000fe20000000000 */
[----:B------:R-:W-:Y:S02]  /*13d0*/  IMAD.MOV.U32 R29, RZ, RZ, RZ ;  /* 0x000000ffff1d7224 */ /* 0x000fe400078e00ff */
[----:B0-----:R-:W-:Y:S01]  /*13e0*/  IMAD.WIDE R26, R5, 0x4, R72 ;  /* 0x00000004051a7825 */ /* 0x001fe200078e0248 */
[----:B--2---:R-:W-:-:S05]  /*13f0*/  SEL R28, R41, RZ, !P4 ;  /* 0x000000ff291c7207 */ /* 0x004fca0006000000 */
[----:B------:R-:W-:-:S04]  /*1400*/  FADD R28, R28, 9.9999997473787516356e-06 ;  /* 0x3727c5ac1c1c7421 */ /* 0x000fc80000000000 */
[----:B------:R-:W0:Y:S02]  /*1410*/  MUFU.SQRT R14, R28 ;  /* 0x0000001c000e7308 */ /* 0x000e240000002000 */
[----:B0-----:R-:W-:-:S04]  /*1420*/  FSETP.GEU.AND P0, PT, R14, 1.175494350822287508e-38, PT ;  /* 0x008000000e00780b */ /* 0x001fc80003f0e000 */
[----:B------:R-:W-:Y:S02]  /*1430*/  P2R R87, PR, RZ, 0x1 ;  /* 0x00000001ff577803 */ /* 0x000fe40000000000 */
[----:B------:R-:W-:-:S13]  /*1440*/  ISETP.GT.AND P0, PT, R5, 0x37f, PT ;  /* 0x0000037f0500780c */ /* 0x000fda0003f04270 */
[----:B------:R-:W2:Y:S01]  /*1450*/  @P0 LDG.E.EL R29, desc[UR4][R26.64+-0xe00] ;  /* 0xfff200041a1d0981 */ /* 0x000ea2000c2e1900 */
[----:B------:R-:W-:Y:S01]  /*1460*/  IMAD.MOV.U32 R39, RZ, RZ, RZ ;  /* 0x000000ffff277224 */ /* 0x000fe200078e00ff */
[----:B--2---:R-:W-:-:S05]  /*1470*/  SEL R29, R29, RZ, P0 ;  /* 0x000000ff1d1d7207 */ /* 0x004fca0000000000 */
[----:B------:R-:W-:-:S04]  /*1480*/  FADD R41, R29, 9.9999997473787516356e-06 ;  /* 0x3727c5ac1d297421 */ /* 0x000fc80000000000 */
[----:B------:R-:W0:Y:S01]  /*1490*/  MUFU.SQRT R43, R41 ;  /* 0x00000029002b7308 */ /* 0x000e220000002000 */
[----:B------:R-:W-:Y:S01]  /*14a0*/  IMAD.WIDE R28, R6, 0x4, R72 ;  /* 0x00000004061c7825 */ /* 0x000fe200078e0248 */
[----:B0-----:R-:W-:-:S04]  /*14b0*/  FSETP.GEU.AND P0, PT, R43, 1.175494350822287508e-38, PT ;  /* 0x008000002b00780b */ /* 0x001fc80003f0e000 */
[----:B------:R-:W-:Y:S02]  /*14c0*/  P2R R113, PR, RZ, 0x1 ;  /* 0x00000001ff717803 */ /* 0x000fe40000000000 */
[----:B------:R-:W-:-:S13]  /*14d0*/  ISETP.GT.AND P0, PT, R6, 0x37f, PT ;  /* 0x0000037f0600780c */ /* 0x000fda0003f04270 */
[----:B------:R-:W2:Y:S01]  /*14e0*/  @P0 LDG.E.EL R39, desc[UR4][R28.64+-0xe00] ;  /* 0xfff200041c270981 */ /* 0x000ea2000c2e1900 */
[----:B------:R-:W-:Y:S01]  /*14f0*/  IMAD.WIDE R26, R7, 0x4, R72 ;  /* 0x00000004071a7825 */ /* 0x000fe200078e0248 */
[----:B--2---:R-:W-:Y:S02]  /*1500*/  SEL R39, R39, RZ, P0 ;  /* 0x000000ff27277207 */ /* 0x004fe40000000000 */
[----:B------:R-:W-:-:S03]  /*1510*/  ISETP.GT.AND P0, PT, R7, 0x37f, PT ;  /* 0x0000037f0700780c */ /* 0x000fc60003f04270 */
[----:B------:R-:W-:Y:S01]  /*1520*/  FADD R76, R39, 9.9999997473787516356e-06 ;  /* 0x3727c5ac274c7421 */ /* 0x000fe20000000000 */
[----:B------:R-:W-:-:S09]  /*1530*/  IMAD.MOV.U32 R39, RZ, RZ, RZ ;  /* 0x000000ffff277224 */ /* 0x000fd200078e00ff */
[----:B------:R-:W2:Y:S01]  /*1540*/  @P0 LDG.E.EL R39, desc[UR4][R26.64+-0xe00] ;  /* 0xfff200041a270981 */ /* 0x000ea2000c2e1900 */
[----:B------:R0:W1:Y:S01]  /*1550*/  MUFU.SQRT R41, R76 ;  /* 0x0000004c00297308 */ /* 0x0000620000002000 */
[----:B------:R-:W-:Y:S01]  /*1560*/  MOV R29, RZ ;  /* 0x000000ff001d7202 */ /* 0x000fe20000000f00 */
[C---:B0-----:R-:W-:Y:S01]  /*1570*/  IMAD.WIDE R76, R8.reuse, 0x4, R72 ;  /* 0x00000004084c7825 */ /* 0x041fe200078e0248 */
[----:B--2---:R-:W-:Y:S02]  /*1580*/  SEL R39, R39, RZ, P0 ;  /* 0x000000ff27277207 */ /* 0x004fe40000000000 */
[----:B------:R-:W-:-:S13]  /*1590*/  ISETP.GT.AND P0, PT, R8, 0x37f, PT ;  /* 0x0000037f0800780c */ /* 0x000fda0003f04270 */
[----:B------:R0:W2:Y:S01]  /*15a0*/  @P0 LDG.E.EL R29, desc[UR4][R76.64+-0xe00] ;  /* 0xfff200044c1d0981 */ /* 0x0000a2000c2e1900 */
[----:B------:R-:W-:Y:S01]  /*15b0*/  @!P5 FMUL R116, R116, 16777216 ;  /* 0x4b8000007474d820 */ /* 0x000fe20000400000 */
[----:B------:R-:W-:Y:S01]  /*15c0*/  @!P5 FMUL R117, R117, 16777216 ;  /* 0x4b8000007575d820 */ /* 0x000fe20000400000 */
[----:B------:R-:W-:Y:S01]  /*15d0*/  FSETP.GT.AND P5, PT, R43, 8.50705917302346158658e+37, PT ;  /* 0x7e8000002b00780b */ /* 0x000fe20003fa4000 */
[----:B------:R-:W-:-:S04]  /*15e0*/  FADD R86, R39, 9.9999997473787516356e-06 ;  /* 0x3727c5ac27567421 */ /* 0x000fc80000000000 */
[----:B------:R-:W3:Y:S01]  /*15f0*/  MUFU.SQRT R28, R86 ;  /* 0x00000056001c7308 */ /* 0x000ee20000002000 */
[----:B------:R-:W-:-:S07]  /*1600*/  FSEL R44, R4, 1, P5 ;  /* 0x3f800000042c7808 */ /* 0x000fce0002800000 */
[----:B------:R-:W-:Y:S01]  /*1610*/  @P5 FMUL R43, R43, 0.25 ;  /* 0x3e8000002b2b5820 */ /* 0x000fe20000400000 */
[C---:B-1----:R-:W-:Y:S02]  /*1620*/  FSETP.GT.AND P5, PT, R41.reuse, 8.50705917302346158658e+37, PT ;  /* 0x7e8000002900780b */ /* 0x042fe40003fa4000 */
[----:B------:R-:W-:Y:S02]  /*1630*/  P2R R81, PR, RZ, 0x8 ;  /* 0x00000008ff517803 */ /* 0x000fe40000000000 */
[----:B------:R-:W-:Y:S02]  /*1640*/  P2R R82, PR, RZ, 0x10 ;  /* 0x00000010ff527803 */ /* 0x000fe40000000000 */
[----:B---3--:R-:W-:Y:S02]  /*1650*/  FSETP.GEU.AND P3, PT, R28, 1.175494350822287508e-38, PT ;  /* 0x008000001c00780b */ /* 0x008fe40003f6e000 */
[----:B------:R-:W-:Y:S02]  /*1660*/  FSETP.GEU.AND P4, PT, R41, 1.175494350822287508e-38, PT ;  /* 0x008000002900780b */ /* 0x000fe40003f8e000 */
[----:B------:R-:W-:-:S02]  /*1670*/  FSEL R42, R4, 1, P5 ;  /* 0x3f800000042a7808 */ /* 0x000fc40002800000 */
[----:B------:R-:W-:Y:S01]  /*1680*/  P2R R86, PR, RZ, 0x8 ;  /* 0x00000008ff567803 */ /* 0x000fe20000000000 */
[----:B------:R-:W-:Y:S01]  /*1690*/  @P5 FMUL R41, R41, 0.25 ;  /* 0x3e80000029295820 */ /* 0x000fe20000400000 */
[----:B------:R-:W-:Y:S02]  /*16a0*/  FSETP.GT.AND P5, PT, R28, 8.50705917302346158658e+37, PT ;  /* 0x7e8000001c00780b */ /* 0x000fe40003fa4000 */
[----:B------:R-:W-:-:S04]  /*16b0*/  ISETP.NE.AND P3, PT, R87, RZ, PT ;  /* 0x000000ff5700720c */ /* 0x000fc80003f65270 */
[----:B0-----:R-:W-:Y:S02]  /*16c0*/  P2R R76, PR, RZ, 0x8 ;  /* 0x00000008ff4c7803 */ /* 0x001fe40000000000 */
[----:B------:R-:W-:-:S04]  /*16d0*/  ISETP.NE.AND P3, PT, R84, RZ, PT ;  /* 0x000000ff5400720c */ /* 0x000fc80003f65270 */
[----:B------:R-:W-:Y:S02]  /*16e0*/  P2R R77, PR, RZ, 0x8 ;  /* 0x00000008ff4d7803 */ /* 0x000fe40000000000 */
[----:B------:R-:W-:Y:S01]  /*16f0*/  ISETP.NE.AND P3, PT, R83, RZ, PT ;  /* 0x000000ff5300720c */ /* 0x000fe20003f65270 */
[----:B------:R-:W-:Y:S01]  /*1700*/  @P5 FMUL R28, R28, 0.25 ;  /* 0x3e8000001c1c5820 */ /* 0x000fe20000400000 */
[----:B------:R-:W-:Y:S02]  /*1710*/  FSEL R39, R4, 1, P5 ;  /* 0x3f80000004277808 */ /* 0x000fe40002800000 */
[----:B------:R-:W-:Y:S02]  /*1720*/  P2R R83, PR, RZ, 0x8 ;  /* 0x00000008ff537803 */ /* 0x000fe40000000000 */
[----:B------:R-:W-:-:S04]  /*1730*/  ISETP.NE.AND P3, PT, R75, RZ, PT ;  /* 0x000000ff4b00720c */ /* 0x000fc80003f65270 */
[----:B------:R-:W-:Y:S02]  /*1740*/  P2R R84, PR, RZ, 0x8 ;  /* 0x00000008ff547803 */ /* 0x000fe40000000000 */
[----:B------:R-:W-:Y:S02]  /*1750*/  ISETP.NE.AND P3, PT, R74, RZ, PT ;  /* 0x000000ff4a00720c */ /* 0x000fe40003f65270 */
[----:B------:R-:W-:Y:S02]  /*1760*/  P2R R79, PR, RZ, 0x4 ;  /* 0x00000004ff4f7803 */ /* 0x000fe40000000000 */
[----:B------:R-:W-:Y:S02]  /*1770*/  P2R R87, PR, RZ, 0x8 ;  /* 0x00000008ff577803 */ /* 0x000fe40000000000 */
[----:B------:R-:W-:Y:S01]  /*1780*/  ISETP.NE.AND P3, PT, R37, RZ, PT ;  /* 0x000000ff2500720c */ /* 0x000fe20003f65270 */
[----:B------:R-:W-:Y:S02]  /*1790*/  IMAD.MOV.U32 R26, RZ, RZ, RZ ;  /* 0x000000ffff1a7224 */ /* 0x000fe400078e00ff */
[----:B------:R-:W-:Y:S01]  /*17a0*/  IMAD.WIDE R74, R9, 0x4, R72 ;  /* 0x00000004094a7825 */ /* 0x000fe200078e0248 */
[----:B--2---:R-:W-:-:S05]  /*17b0*/  SEL R29, R29, RZ, P0 ;  /* 0x000000ff1d1d7207 */ /* 0x004fca0000000000 */
[----:B------:R-:W-:-:S04]  /*17c0*/  FADD R29, R29, 9.9999997473787516356e-06 ;  /* 0x3727c5ac1d1d7421 */ /* 0x000fc80000000000 */
[----:B------:R-:W0:Y:S02]  /*17d0*/  MUFU.SQRT R27, R29 ;  /* 0x0000001d001b7308 */ /* 0x000e240000002000 */
[C---:B0-----:R-:W-:Y:S02]  /*17e0*/  FSETP.GT.AND P5, PT, R27.reuse, 8.50705917302346158658e+37, PT ;  /* 0x7e8000001b00780b */ /* 0x041fe40003fa4000 */
[----:B------:R-:W-:Y:S02]  /*17f0*/  FSETP.GEU.AND P2, PT, R27, 1.175494350822287508e-38, PT ;  /* 0x008000001b00780b */ /* 0x000fe40003f4e000 */
[----:B------:R-:W-:-:S09]  /*1800*/  FSEL R37, R4, 1, P5 ;  /* 0x3f80000004257808 */ /* 0x000fd20002800000 */
[----:B------:R-:W-:Y:S01]  /*1810*/  @P5 FMUL R27, R27, 0.25 ;  /* 0x3e8000001b1b5820 */ /* 0x000fe20000400000 */
[----:B------:R-:W-:-:S13]  /*1820*/  ISETP.GT.AND P5, PT, R9, 0x37f, PT ;  /* 0x0000037f0900780c */ /* 0x000fda0003fa4270 */
[----:B------:R-:W2:Y:S01]  /*1830*/  @P5 LDG.E.EL R26, desc[UR4][R74.64+-0xe00] ;  /* 0xfff200044a1a5981 */ /* 0x000ea2000c2e1900 */
[----:B------:R-:W-:Y:S02]  /*1840*/  P2R R114, PR, RZ, 0x8 ;  /* 0x00000008ff727803 */ /* 0x000fe40000000000 */
[----:B------:R-:W-:-:S04]  /*1850*/  ISETP.NE.AND P3, PT, R34, RZ, PT ;  /* 0x000000ff2200720c */ /* 0x000fc80003f65270 */
[----:B------:R-:W-:Y:S02]  /*1860*/  P2R R120, PR, RZ, 0x8 ;  /* 0x00000008ff787803 */ /* 0x000fe40000000000 */
[----:B------:R-:W-:Y:S02]  /*1870*/  ISETP.NE.AND P3, PT, R32, RZ, PT ;  /* 0x000000ff2000720c */ /* 0x000fe40003f65270 */
[----:B------:R-:W-:-:S04]  /*1880*/  FSETP.GT.AND P6, PT, R14, 8.50705917302346158658e+37, PT ;  /* 0x7e8000000e00780b */ /* 0x000fc80003fc4000 */
[----:B------:R-:W-:-:S09]  /*1890*/  FSEL R98, R4, 1, P6 ;  /* 0x3f80000004627808 */ /* 0x000fd20003000000 */
[----:B------:R-:W-:Y:S01]  /*18a0*/  @P6 FMUL R14, R14, 0.25 ;  /* 0x3e8000000e0e6820 */ /* 0x000fe20000400000 */
[----:B------:R-:W-:Y:S01]  /*18b0*/  P2R R78, PR, RZ, 0x2 ;  /* 0x00000002ff4e7803 */ /* 0x000fe20000000000 */
        /* <DEDUP_REMOVED lines=10> */
[----:B------:R0:W2:Y:S01]  /*1960*/  @P6 LDG.E.EL R29, desc[UR4][R72.64+-0xe00] ;  /* 0xfff20004481d6981 */ /* 0x0000a2000c2e1900 */
[----:B------:R-:W-:Y:S01]  /*1970*/  P2R R121, PR, RZ, 0x8 ;  /* 0x00000008ff797803 */ /* 0x000fe20000000000 */
[----:B------:R-:W-:Y:S01]  /*1980*/  @!P2 FMUL R27, R27, 16777216 ;  /* 0x4b8000001b1ba820 */ /* 0x000fe20000400000 */
[----:B------:R-:W-:Y:S01]  /*1990*/  @!P2 FMUL R37, R37, 16777216 ;  /* 0x4b8000002525a820 */ /* 0x000fe20000400000 */
[----:B------:R-:W-:Y:S01]  /*19a0*/  @!P1 FMUL R26, R26, 16777216 ;  /* 0x4b8000001a1a9820 */ /* 0x000fe20000400000 */
[----:B------:R-:W-:Y:S01]  /*19b0*/  @!P1 FMUL R34, R34, 16777216 ;  /* 0x4b80000022229820 */ /* 0x000fe20000400000 */
[----:B------:R-:W-:Y:S02]  /*19c0*/  ISETP.NE.AND P2, PT, R79, RZ, PT ;  /* 0x000000ff4f00720c */ /* 0x000fe40003f45270 */
[----:B------:R-:W-:Y:S02]  /*19d0*/  ISETP.NE.AND P1, PT, R78, RZ, PT ;  /* 0x000000ff4e00720c */ /* 0x000fe40003f25270 */
[----:B------:R-:W1:Y:S01]  /*19e0*/  LDC.64 R78, c[0x0][0x210] ;  /* 0x00008400ff4e7b82 */ /* 0x000e620000000a00 */
[----:B------:R-:W-:-:S02]  /*19f0*/  P2R R85, PR, RZ, 0x10 ;  /* 0x00000010ff557803 */ /* 0x000fc40000000000 */
[----:B------:R-:W-:Y:S02]  /*1a00*/  ISETP.NE.AND P4, PT, R113, RZ, PT ;  /* 0x000000ff7100720c */ /* 0x000fe40003f85270 */
[----:B------:R-:W-:-:S03]  /*1a10*/  LEA.HI.SX32 R11, R80, R11, 0xe ;  /* 0x0000000b500b7211 */ /* 0x000fc600078f72ff */
[----:B0-----:R-:W0:Y:S02]  /*1a20*/  LDC.64 R72, c[0x0][0x230] ;  /* 0x00008c00ff487b82 */ /* 0x001e240000000a00 */
[----:B------:R-:W-:-:S06]  /*1a30*/  IMAD R80, R11, -0xb6400, R0 ;  /* 0xfff49c000b507824 */ /* 0x000fcc00078e0200 */
[----:B------:R-:W-:Y:S01]  /*1a40*/  @!P4 FMUL R43, R43, 16777216 ;  /* 0x4b8000002b2bc820 */ /* 0x000fe20000400000 */
[----:B------:R-:W-:Y:S01]  /*1a50*/  @!P4 FMUL R44, R44, 16777216 ;  /* 0x4b8000002c2cc820 */ /* 0x000fe20000400000 */
[----:B------:R-:W-:Y:S01]  /*1a60*/  ISETP.NE.AND P4, PT, R85, RZ, PT ;  /* 0x000000ff5500720c */ /* 0x000fe20003f85270 */
[----:B------:R-:W-:-:S12]  /*1a70*/  IMAD.MOV.U32 R113, RZ, RZ, RZ ;  /* 0x000000ffff717224 */ /* 0x000fd800078e00ff */
[----:B------:R-:W-:Y:S01]  /*1a80*/  @!P4 FMUL R41, R41, 16777216 ;  /* 0x4b8000002929c820 */ /* 0x000fe20000400000 */
[----:B------:R-:W-:Y:S01]  /*1a90*/  @!P4 FMUL R42, R42, 16777216 ;  /* 0x4b8000002a2ac820 */ /* 0x000fe20000400000 */
[----:B------:R-:W-:Y:S02]  /*1aa0*/  ISETP.NE.AND P4, PT, R82, RZ, PT ;  /* 0x000000ff5200720c */ /* 0x000fe40003f85270 */
[----:B--2---:R-:W-:-:S05]  /*1ab0*/  SEL R29, R29, RZ, P6 ;  /* 0x000000ff1d1d7207 */ /* 0x004fca0003000000 */
[----:B------:R-:W-:-:S04]  /*1ac0*/  FADD R74, R29, 9.9999997473787516356e-06 ;  /* 0x3727c5ac1d4a7421 */ /* 0x000fc80000000000 */
[----:B------:R2:W3:Y:S02]  /*1ad0*/  MUFU.SQRT R32, R74 ;  /* 0x0000004a00207308 */ /* 0x0004e40000002000 */
[----:B--2---:R-:W2:Y:S01]  /*1ae0*/  LDC.64 R74, c[0x0][0x218] ;  /* 0x00008600ff4a7b82 */ /* 0x004ea20000000a00 */
[C---:B---3--:R-:W-:Y:S02]  /*1af0*/  FSETP.GT.AND P3, PT, R32.reuse, 8.50705917302346158658e+37, PT ;  /* 0x7e8000002000780b */ /* 0x048fe40003f64000 */
[----:B------:R-:W-:Y:S02]  /*1b00*/  FSETP.GEU.AND P0, PT, R32, 1.175494350822287508e-38, PT ;  /* 0x008000002000780b */ /* 0x000fe40003f0e000 */
[----:B------:R-:W-:-:S09]  /*1b10*/  FSEL R29, R4, 1, P3 ;  /* 0x3f800000041d7808 */ /* 0x000fd20001800000 */
[----:B------:R-:W-:Y:S01]  /*1b20*/  @P3 FMUL R32, R32, 0.25 ;  /* 0x3e80000020203820 */ /* 0x000fe20000400000 */
[----:B------:R-:W-:-:S13]  /*1b30*/  ISETP.NE.AND P3, PT, R121, RZ, PT ;  /* 0x000000ff7900720c */ /* 0x000fda0003f65270 */
[----:B------:R-:W-:Y:S01]  /*1b40*/  @!P3 FMUL R109, R109, 16777216 ;  /* 0x4b8000006d6db820 */ /* 0x000fe20000400000 */
[----:B------:R-:W-:Y:S01]  /*1b50*/  @!P3 FMUL R110, R110, 16777216 ;  /* 0x4b8000006e6eb820 */ /* 0x000fe20000400000 */
        /* <DEDUP_REMOVED lines=18> */
[----:B------:R-:W-:Y:S02]  /*1c80*/  ISETP.NE.AND P3, PT, R76, RZ, PT ;  /* 0x000000ff4c00720c */ /* 0x000fe40003f65270 */
[----:B------:R-:W3:Y:S01]  /*1c90*/  LDC.64 R76, c[0x0][0x228] ;  /* 0x00008a00ff4c7b82 */ /* 0x000ee20000000a00 */
[----:B------:R-:W-:Y:S01]  /*1ca0*/  @!P0 FMUL R32, R32, 16777216 ;  /* 0x4b80000020208820 */ /* 0x000fe20000400000 */
[----:B------:R-:W-:Y:S01]  /*1cb0*/  @!P0 FMUL R29, R29, 16777216 ;  /* 0x4b8000001d1d8820 */ /* 0x000fe20000400000 */
[----:B------:R-:W-:Y:S01]  /*1cc0*/  ISETP.GE.AND P0, PT, R3, 0x180, PT ;  /* 0x000001800300780c */ /* 0x000fe20003f06270 */
[----:B------:R-:W-:Y:S01]  /*1cd0*/  HFMA2.MMA R114, -RZ, RZ, 0, 0 ;  /* 0x00000000ff727435 */ /* 0x000fe200000001ff */
[----:B------:R-:W-:-:S06]  /*1ce0*/  IMAD R87, R11, 0x44580, R80 ;  /* 0x000445800b577824 */ /* 0x000fcc00078e0250 */
[----:B------:R-:W-:Y:S01]  /*1cf0*/  @!P3 FMUL R14, R14, 16777216 ;  /* 0x4b8000000e0eb820 */ /* 0x000fe20000400000 */
[----:B------:R-:W-:Y:S01]  /*1d00*/  @!P3 FMUL R98, R98, 16777216 ;  /* 0x4b8000006262b820 */ /* 0x000fe20000400000 */
[----:B------:R-:W-:Y:S01]  /*1d10*/  ISETP.NE.AND P3, PT, R86, RZ, PT ;  /* 0x000000ff5600720c */ /* 0x000fe20003f65270 */
[----:B-1----:R-:W-:-:S04]  /*1d20*/  IMAD.WIDE R86, R87, 0x4, R78 ;  /* 0x0000000457567825 */ /* 0x002fc800078e024e */
[----:B--2---:R-:W-:Y:S01]  /*1d30*/  IMAD.WIDE R84, R3, 0x4, R74 ;  /* 0x0000000403547825 */ /* 0x004fe200078e024a */
[----:B------:R-:W2:Y:S01]  /*1d40*/  @!P0 LDG.E R113, desc[UR4][R86.64] ;  /* 0x0000000456718981 */ /* 0x000ea2000c1e1900 */
[----:B------:R-:W-:-:S03]  /*1d50*/  CS2R R120, SRZ ;  /* 0x0000000000787805 */ /* 0x000fc6000001ff00 */
[----:B------:R-:W4:Y:S01]  /*1d60*/  @!P0 LDG.E.EL R114, desc[UR4][R84.64] ;  /* 0x0000000454728981 */ /* 0x000f22000c2e1900 */
[----:B0-----:R-:W-:-:S04]  /*1d70*/  IMAD.WIDE R82, R3, 0x4, R72 ;  /* 0x0000000403527825 */ /* 0x001fc800078e0248 */
[----:B------:R-:W-:Y:S01]  /*1d80*/  @!P3 FMUL R28, R28, 16777216 ;  /* 0x4b8000001c1cb820 */ /* 0x000fe20000400000 */
[----:B------:R-:W-:Y:S01]  /*1d90*/  @!P3 FMUL R39, R39, 16777216 ;  /* 0x4b8000002727b820 */ /* 0x000fe20000400000 */
[----:B------:R-:W-:Y:S01]  /*1da0*/  ISETP.NE.AND P3, PT, R81, RZ, PT ;  /* 0x000000ff5100720c */ /* 0x000fe20003f65270 */
[----:B---3--:R-:W-:Y:S01]  /*1db0*/  IMAD.WIDE R80, R3, 0x4, R76 ;  /* 0x0000000403507825 */ /* 0x008fe200078e024c */
[----:B------:R-:W3:Y:S04]  /*1dc0*/  @!P0 LDG.E.EL R121, desc[UR4][R82.64] ;  /* 0x0000000452798981 */ /* 0x000ee8000c2e1900 */
[----:B------:R0:W5:Y:S01]  /*1dd0*/  @!P0 LDG.E.EL R120, desc[UR4][R80.64] ;  /* 0x0000000450788981 */ /* 0x000162000c2e1900 */
[----:B------:R-:W1:Y:S02]  /*1de0*/  MUFU.RCP R112, R112 ;  /* 0x0000007000707308 */ /* 0x000e640000001000 */
[----:B-1----:R-:W-:Y:S01]  /*1df0*/  FMUL R111, R112, R111 ;  /* 0x0000006f706f7220 */ /* 0x002fe20000400000 */
[----:B------:R-:W-:-:S02]  /*1e00*/  IMAD R112, R119, -0x2d9, R0 ;  /* 0xfffffd2777707824 */ /* 0x000fc400078e0200 */
[C---:B0-----:R-:W-:Y:S02]  /*1e10*/  VIADD R81, R3.reuse, 0xfffffc80 ;  /* 0xfffffc8003517836 */ /* 0x041fe40000000000 */
[----:B------:R-:W-:Y:S02]  /*1e20*/  IMAD.MOV.U32 R119, RZ, RZ, RZ ;  /* 0x000000ffff777224 */ /* 0x000fe400078e00ff */
[----:B------:R-:W-:-:S04]  /*1e30*/  IMAD.WIDE R82, R3, 0x4, R64 ;  /* 0x0000000403527825 */ /* 0x000fc800078e0240 */
[----:B------:R-:W-:Y:S01]  /*1e40*/  IMAD.MOV.U32 R122, RZ, RZ, RZ ;  /* 0x000000ffff7a7224 */ /* 0x000fe200078e00ff */
[----:B--2---:R-:W-:Y:S02]  /*1e50*/  SEL R113, R113, RZ, !P0 ;  /* 0x000000ff71717207 */ /* 0x004fe40004000000 */
[----:B----4-:R-:W-:-:S05]  /*1e60*/  SEL R114, R114, RZ, !P0 ;  /* 0x000000ff72727207 */ /* 0x010fca0004000000 */
[----:B------:R-:W-:Y:S01]  /*1e70*/  FADD R84, R113, -R114 ;  /* 0x8000007271547221 */ /* 0x000fe20000000000 */
[----:B---3--:R-:W-:-:S03]  /*1e80*/  SEL R86, R121, RZ, !P0 ;  /* 0x000000ff79567207 */ /* 0x008fc60004000000 */
[----:B------:R-:W-:Y:S01]  /*1e90*/  FMUL R84, R111, R84 ;  /* 0x000000546f547220 */ /* 0x000fe20000400000 */
[----:B-----5:R-:W-:-:S05]  /*1ea0*/  SEL R85, R120, RZ, !P0 ;  /* 0x000000ff78557207 */ /* 0x020fca0004000000 */
[----:B------:R-:W-:-:S05]  /*1eb0*/  FFMA R111, R85, R84, R86 ;  /* 0x00000054556f7223 */ /* 0x000fca0000000056 */
[----:B------:R-:W-:Y:S01]  /*1ec0*/  FSETP.GEU.AND P0, PT, R111, RZ, PT ;  /* 0x000000ff6f00720b */ /* 0x000fe20003f0e000 */
[----:B------:R-:W-:-:S03]  /*1ed0*/  IMAD R114, R11, 0x16c80, R112 ;  /* 0x00016c800b727824 */ /* 0x000fc600078e0270 */
[----:B------:R-:W-:Y:S02]  /*1ee0*/  SEL R113, RZ, 0x1, P0 ;  /* 0x00000001ff717807 */ /* 0x000fe40000000000 */
[----:B------:R-:W-:Y:S01]  /*1ef0*/  ISETP.GT.AND P0, PT, R3, 0x37f, PT ;  /* 0x0000037f0300780c */ /* 0x000fe20003f04270 */
[----:B------:R-:W-:Y:S01]  /*1f00*/  IMAD R81, R81, 0x2d9, R114 ;  /* 0x000002d951517824 */ /* 0x000fe200078e0272 */
[----:B------:R-:W-:-:S03]  /*1f10*/  CS2R R120, SRZ ;  /* 0x0000000000787805 */ /* 0x000fc6000001ff00 */
[----:B------:R-:W-:-:S04]  /*1f20*/  IMAD.WIDE R80, R81, 0x4, R66 ;  /* 0x0000000451507825 */ /* 0x000fc800078e0242 */
[----:B------:R-:W-:-:S04]  /*1f30*/  IMAD.WIDE R84, R3, 0x4, R68 ;  /* 0x0000000403547825 */ /* 0x000fc800078e0244 */
[----:B------:R-:W2:Y:S01]  /*1f40*/  @P0 LDG.E R119, desc[UR4][R80.64] ;  /* 0x0000000450770981 */ /* 0x000ea2000c1e1900 */
[----:B------:R-:W-:-:S03]  /*1f50*/  IMAD.WIDE R86, R3, 0x4, R70 ;  /* 0x0000000403567825 */ /* 0x000fc600078e0246 */
[----:B------:R0:W3:Y:S04]  /*1f60*/  @P0 LDG.E.EL R120, desc[UR4][R82.64+-0xe00] ;  /* 0xfff2000452780981 */ /* 0x0000e8000c2e1900 */
[----:B------:R1:W4:Y:S04]  /*1f70*/  @P0 LDG.E.EL R121, desc[UR4][R84.64+-0xe00] ;  /* 0xfff2000454790981 */ /* 0x000328000c2e1900 */
[----:B------:R5:W4:Y:S01]  /*1f80*/  @P0 LDG.E.EL R122, desc[UR4][R86.64+-0xe00] ;  /* 0xfff20004567a0981 */ /* 0x000b22000c2e1900 */
[----:B------:R-:W0:Y:S01]  /*1f90*/  MUFU.RCP R116, R116 ;  /* 0x0000007400747308 */ /* 0x000e220000001000 */
[----:B------:R-:W-:Y:S01]  /*1fa0*/  LEA.HI.SX32 R115, R115, R118, 0xe ;  /* 0x0000007673737211 */ /* 0x000fe200078f72ff */
[----:B0-----:R-:W-:Y:S01]  /*1fb0*/  FMUL R117, R116, R117 ;  /* 0x0000007574757220 */ /* 0x001fe20000400000 */
[----:B------:R-:W-:-:S02]  /*1fc0*/  IMAD.MOV.U32 R116, RZ, RZ, RZ ;  /* 0x000000ffff747224 */ /* 0x000fc400078e00ff */
[----:B------:R-:W-:-:S04]  /*1fd0*/  IMAD.WIDE R82, R5, 0x4, R74 ;  /* 0x0000000405527825 */ /* 0x000fc800078e024a */
[----:B------:R-:W-:Y:S02]  /*1fe0*/  IMAD.MOV.U32 R118, RZ, RZ, RZ ;  /* 0x000000ffff767224 */ /* 0x000fe400078e00ff */
[----:B-1----:R-:W-:-:S04]  /*1ff0*/  IMAD.WIDE R84, R5, 0x4, R76 ;  /* 0x0000000405547825 */ /* 0x002fc800078e024c */
[----:B-----5:R-:W-:Y:S01]  /*2000*/  IMAD.WIDE R86, R5, 0x4, R72 ;  /* 0x0000000405567825 */ /* 0x020fe200078e0248 */
[----:B--2---:R-:W-:Y:S02]  /*2010*/  SEL R119, R119, RZ, P0 ;  /* 0x000000ff77777207 */ /* 0x004fe40000000000 */
[----:B---3--:R-:W-:-:S05]  /*2020*/  SEL R120, R120, RZ, P0 ;  /* 0x000000ff78787207 */ /* 0x008fca0000000000 */
[----:B------:R-:W-:Y:S01]  /*2030*/  FADD R80, R119, -R120 ;  /* 0x8000007877507221 */ /* 0x000fe20000000000 */
[----:B----4-:R-:W-:Y:S02]  /*2040*/  SEL R121, R121, RZ, P0 ;  /* 0x000000ff79797207 */ /* 0x010fe40000000000 */
[----:B------:R-:W-:Y:S01]  /*2050*/  SEL R122, R122, RZ, P0 ;  /* 0x000000ff7a7a7207 */ /* 0x000fe20000000000 */
[----:B------:R-:W-:-:S04]  /*2060*/  FMUL R80, R117, R80 ;  /* 0x0000005075507220 */ /* 0x000fc80000400000 */
[----:B------:R-:W-:-:S05]  /*2070*/  FFMA R117, R121, R80, R122 ;  /* 0x0000005079757223 */ /* 0x000fca000000007a */
[----:B------:R-:W-:Y:S01]  /*2080*/  FSETP.GEU.AND P0, PT, R117, RZ, PT ;  /* 0x000000ff7500720b */ /* 0x000fe20003f0e000 */
[----:B------:R-:W-:-:S03]  /*2090*/  IMAD R80, R115, -0xb6400, R92 ;  /* 0xfff49c0073507824 */ /* 0x000fc600078e025c */
[----:B------:R-:W-:Y:S02]  /*20a0*/  SEL R119, RZ, 0x7fff8, P0 ;  /* 0x0007fff8ff777807 */ /* 0x000fe40000000000 */
[----:B------:R-:W-:Y:S01]  /*20b0*/  ISETP.GE.AND P0, PT, R5, 0x180, PT ;  /* 0x000001800500780c */ /* 0x000fe20003f06270 */
[----:B------:R-:W-:Y:S01]  /*20c0*/  IMAD R81, R11, 0x44580, R80 ;  /* 0x000445800b517824 */ /* 0x000fe200078e0250 */
[----:B------:R-:W-:-:S03]  /*20d0*/  MOV R115, RZ ;  /* 0x000000ff00737202 */ /* 0x000fc60000000f00 */
[----:B------:R-:W-:-:S04]  /*20e0*/  IMAD.WIDE R80, R81, 0x4, R78 ;  /* 0x0000000451507825 */ /* 0x000fc800078e024e */
[----:B------:R-:W-:-:S04]  /*20f0*/  IMAD.MOV.U32 R120, RZ, RZ, RZ ;  /* 0x000000ffff787224 */ /* 0x000fc800078e00ff */
[----:B------:R0:W2:Y:S04]  /*2100*/  @!P0 LDG.E R115, desc[UR4][R80.64] ;  /* 0x0000000450738981 */ /* 0x0000a8000c1e1900 */
[----:B------:R-:W3:Y:S04]  /*2110*/  @!P0 LDG.E.EL R116, desc[UR4][R82.64] ;  /* 0x0000000452748981 */ /* 0x000ee8000c2e1900 */
[----:B------:R-:W4:Y:S04]  /*2120*/  @!P0 LDG.E.EL R118, desc[UR4][R84.64] ;  /* 0x0000000454768981 */ /* 0x000f28000c2e1900 */
[----:B------:R1:W5:Y:S01]  /*2130*/  @!P0 LDG.E.EL R120, desc[UR4][R86.64] ;  /* 0x0000000456788981 */ /* 0x000362000c2e1900 */
[----:B------:R-:W0:Y:S01]  /*2140*/  MUFU.RCP R109, R109 ;  /* 0x0000006d006d7308 */ /* 0x000e220000001000 */
[----:B------:R-:W-:Y:S01]  /*2150*/  LEA.HI.SX32 R25, R25, R16, 0xe ;  /* 0x0000001019197211 */ /* 0x000fe200078f72ff */
[----:B0-----:R-:W-:-:S04]  /*2160*/  FMUL R81, R109, R110 ;  /* 0x0000006e6d517220 */ /* 0x001fc80000400000 */
[----:B------:R-:W-:-:S04]  /*2170*/  IMAD R16, R25, -0xb6400, R88 ;  /* 0xfff49c0019107824 */ /* 0x000fc800078e0258 */
[----:B-1----:R-:W-:Y:S01]  /*2180*/  IMAD R87, R11, 0x44580, R16 ;  /* 0x000445800b577824 */ /* 0x002fe200078e0210 */
[----:B------:R-:W-:Y:S01]  /*2190*/  HFMA2.MMA R16, -RZ, RZ, 0, 0 ;  /* 0x00000000ff107435 */ /* 0x000fe200000001ff */
[----:B------:R-:W-:Y:S02]  /*21a0*/  IMAD.MOV.U32 R25, RZ, RZ, RZ ;  /* 0x000000ffff197224 */ /* 0x000fe400078e00ff */
[----:B------:R-:W-:-:S04]  /*21b0*/  IMAD.WIDE R86, R87, 0x4, R78 ;  /* 0x0000000457567825 */ /* 0x000fc800078e024e */
[----:B------:R-:W-:-:S04]  /*21c0*/  IMAD.WIDE R84, R6, 0x4, R74 ;  /* 0x0000000406547825 */ /* 0x000fc800078e024a */
[----:B------:R-:W-:Y:S01]  /*21d0*/  IMAD.MOV.U32 R109, RZ, RZ, RZ ;  /* 0x000000ffff6d7224 */ /* 0x000fe200078e00ff */
[----:B--2---:R-:W-:Y:S02]  /*21e0*/  SEL R115, R115, RZ, !P0 ;  /* 0x000000ff73737207 */ /* 0x004fe40004000000 */
[----:B---3--:R-:W-:-:S05]  /*21f0*/  SEL R116, R116, RZ, !P0 ;  /* 0x000000ff74747207 */ /* 0x008fca0004000000 */
[----:B------:R-:W-:Y:S01]  /*2200*/  FADD R80, R115, -R116 ;  /* 0x8000007473507221 */ /* 0x000fe20000000000 */
[----:B----4-:R-:W-:Y:S02]  /*2210*/  SEL R83, R118, RZ, !P0 ;  /* 0x000000ff76537207 */ /* 0x010fe40004000000 */
[----:B-----5:R-:W-:Y:S01]  /*2220*/  SEL R110, R120, RZ, !P0 ;  /* 0x000000ff786e7207 */ /* 0x020fe20004000000 */
[----:B------:R-:W-:-:S04]  /*2230*/  FMUL R80, R81, R80 ;  /* 0x0000005051507220 */ /* 0x000fc80000400000 */
[----:B------:R-:W-:-:S05]  /*2240*/  FFMA R110, R83, R80, R110 ;  /* 0x00000050536e7223 */ /* 0x000fca000000006e */
[----:B------:R-:W-:-:S04]  /*2250*/  FSETP.GEU.AND P0, PT, R110, RZ, PT ;  /* 0x000000ff6e00720b */ /* 0x000fc80003f0e000 */
[----:B------:R-:W-:Y:S02]  /*2260*/  SEL R116, RZ, 0x1fffe, P0 ;  /* 0x0001fffeff747807 */ /* 0x000fe40000000000 */
[C---:B------:R-:W-:Y:S01]  /*2270*/  ISETP.GE.AND P0, PT, R6.reuse, 0x180, PT ;  /* 0x000001800600780c */ /* 0x040fe20003f06270 */
[----:B------:R-:W-:Y:S02]  /*2280*/  IMAD.MOV.U32 R115, RZ, RZ, RZ ;  /* 0x000000ffff737224 */ /* 0x000fe400078e00ff */
[----:B------:R-:W-:-:S04]  /*2290*/  IMAD.WIDE R82, R6, 0x4, R76 ;  /* 0x0000000406527825 */ /* 0x000fc800078e024c */
[----:B------:R-:W-:-:S06]  /*22a0*/  IMAD.WIDE R80, R6, 0x4, R72 ;  /* 0x0000000406507825 */ /* 0x000fcc00078e0248 */
[----:B------:R0:W2:Y:S04]  /*22b0*/  @!P0 LDG.E R16, desc[UR4][R86.64] ;  /* 0x0000000456108981 */ /* 0x0000a8000c1e1900 */
[----:B------:R-:W3:Y:S04]  /*22c0*/  @!P0 LDG.E.EL R25, desc[UR4][R84.64] ;  /* 0x0000000454198981 */ /* 0x000ee8000c2e1900 */
[----:B------:R1:W4:Y:S04]  /*22d0*/  @!P0 LDG.E.EL R109, desc[UR4][R82.64] ;  /* 0x00000004526d8981 */ /* 0x000328000c2e1900 */
[----:B------:R5:W4:Y:S01]  /*22e0*/  @!P0 LDG.E.EL R115, desc[UR4][R80.64] ;  /* 0x0000000450738981 */ /* 0x000b22000c2e1900 */
[----:B------:R-:W0:Y:S01]  /*22f0*/  MUFU.RCP R107, R107 ;  /* 0x0000006b006b7308 */ /* 0x000e220000001000 */
[----:B------:R-:W-:Y:S01]  /*2300*/  LEA.HI.SX32 R22, R22, R89, 0xe ;  /* 0x0000005916167211 */ /* 0x000fe200078f72ff */
[----:B0-----:R-:W-:-:S04]  /*2310*/  FMUL R87, R107, R108 ;  /* 0x0000006c6b577220 */ /* 0x001fc80000400000 */
[----:B------:R-:W-:Y:S02]  /*2320*/  IMAD R22, R22, -0xb6400, R97 ;  /* 0xfff49c0016167824 */ /* 0x000fe400078e0261 */
[----:B------:R-:W-:Y:S02]  /*2330*/  IMAD.MOV.U32 R89, RZ, RZ, RZ ;  /* 0x000000ffff597224 */ /* 0x000fe400078e00ff */
[----:B------:R-:W-:Y:S02]  /*2340*/  IMAD.MOV.U32 R107, RZ, RZ, RZ ;  /* 0x000000ffff6b7224 */ /* 0x000fe400078e00ff */
[----:B-1----:R-:W-:-:S04]  /*2350*/  IMAD.WIDE R82, R7, 0x4, R76 ;  /* 0x0000000407527825 */ /* 0x002fc800078e024c */
[----:B-----5:R-:W-:Y:S01]  /*2360*/  IMAD.WIDE R80, R7, 0x4, R72 ;  /* 0x0000000407507825 */ /* 0x020fe200078e0248 */
[----:B--2---:R-:W-:Y:S02]  /*2370*/  SEL R16, R16, RZ, !P0 ;  /* 0x000000ff10107207 */ /* 0x004fe40004000000 */
[----:B---3--:R-:W-:-:S05]  /*2380*/  SEL R25, R25, RZ, !P0 ;  /* 0x000000ff19197207 */ /* 0x008fca0004000000 */
[----:B------:R-:W-:Y:S01]  /*2390*/  FADD R16, R16, -R25 ;  /* 0x8000001910107221 */ /* 0x000fe20000000000 */
[----:B----4-:R-:W-:Y:S02]  /*23a0*/  SEL R109, R109, RZ, !P0 ;  /* 0x000000ff6d6d7207 */ /* 0x010fe40004000000 */
[----:B------:R-:W-:Y:S01]  /*23b0*/  SEL R84, R115, RZ, !P0 ;  /* 0x000000ff73547207 */ /* 0x000fe20004000000 */
[----:B------:R-:W-:-:S04]  /*23c0*/  FMUL R16, R87, R16 ;  /* 0x0000001057107220 */ /* 0x000fc80000400000 */
[----:B------:R-:W-:-:S05]  /*23d0*/  FFMA R16, R109, R16, R84 ;  /* 0x000000106d107223 */ /* 0x000fca0000000054 */
[----:B------:R-:W-:-:S04]  /*23e0*/  FSETP.GEU.AND P0, PT, R16, RZ, PT ;  /* 0x000000ff1000720b */ /* 0x000fc80003f0e000 */
[----:B------:R-:W-:Y:S02]  /*23f0*/  SEL R108, RZ, 0x4, P0 ;  /* 0x00000004ff6c7807 */ /* 0x000fe40000000000 */
[----:B------:R-:W-:Y:S01]  /*2400*/  ISETP.GE.AND P0, PT, R7, 0x180, PT ;  /* 0x000001800700780c */ /* 0x000fe20003f06270 */
[----:B------:R-:W-:Y:S01]  /*2410*/  IMAD R87, R11, 0x44580, R22 ;  /* 0x000445800b577824 */ /* 0x000fe200078e0216 */
[----:B------:R-:W-:Y:S01]  /*2420*/  MOV R22, RZ ;  /* 0x000000ff00167202 */ /* 0x000fe20000000f00 */
[----:B------:R-:W-:Y:S02]  /*2430*/  IMAD.MOV.U32 R25, RZ, RZ, RZ ;  /* 0x000000ffff197224 */ /* 0x000fe400078e00ff */
[----:B------:R-:W-:-:S04]  /*2440*/  IMAD.WIDE R86, R87, 0x4, R78 ;  /* 0x0000000457567825 */ /* 0x000fc800078e024e */
[----:B------:R-:W-:-:S04]  /*2450*/  IMAD.WIDE R84, R7, 0x4, R74 ;  /* 0x0000000407547825 */ /* 0x000fc800078e024a */
[----:B------:R0:W2:Y:S04]  /*2460*/  @!P0 LDG.E R22, desc[UR4][R86.64] ;  /* 0x0000000456168981 */ /* 0x0000a8000c1e1900 */
[----:B------:R-:W3:Y:S04]  /*2470*/  @!P0 LDG.E.EL R25, desc[UR4][R84.64] ;  /* 0x0000000454198981 */ /* 0x000ee8000c2e1900 */
[----:B------:R1:W4:Y:S04]  /*2480*/  @!P0 LDG.E.EL R89, desc[UR4][R82.64] ;  /* 0x0000000452598981 */ /* 0x000328000c2e1900 */
[----:B------:R5:W4:Y:S01]  /*2490*/  @!P0 LDG.E.EL R107, desc[UR4][R80.64] ;  /* 0x00000004506b8981 */ /* 0x000b22000c2e1900 */
[----:B------:R-:W0:Y:S02]  /*24a0*/  MUFU.RCP R105, R105 ;  /* 0x0000006900697308 */ /* 0x000e240000001000 */
[----:B0-----:R-:W-:Y:S01]  /*24b0*/  FMUL R87, R105, R106 ;  /* 0x0000006a69577220 */ /* 0x001fe20000400000 */
[----:B------:R-:W-:-:S02]  /*24c0*/  IMAD.MOV.U32 R105, RZ, RZ, RZ ;  /* 0x000000ffff697224 */ /* 0x000fc400078e00ff */
        /* <DEDUP_REMOVED lines=10> */
[----:B------:R-:W-:Y:S01]  /*2570*/  FSETP.GEU.AND P0, PT, R22, RZ, PT ;  /* 0x000000ff1600720b */ /* 0x000fe20003f0e000 */
[----:B------:R-:W-:-:S03]  /*2580*/  IMAD R25, R2, -0xb6400, R93 ;  /* 0xfff49c0002197824 */ /* 0x000fc600078e025d */
[----:B------:R-:W-:Y:S02]  /*2590*/  SEL R89, RZ, 0x7fff8, P0 ;  /* 0x0007fff8ff597807 */ /* 0x000fe40000000000 */
[----:B------:R-:W-:Y:S01]  /*25a0*/  ISETP.NE.AND P0, PT, R95, RZ, PT ;  /* 0x000000ff5f00720c */ /* 0x000fe20003f05270 */
[----:B------:R-:W-:Y:S01]  /*25b0*/  HFMA2.MMA R95, -RZ, RZ, 0, 0 ;  /* 0x00000000ff5f7435 */ /* 0x000fe200000001ff */
[----:B------:R-:W-:Y:S02]  /*25c0*/  IMAD R25, R2, 0x44580, R25 ;  /* 0x0004458002197824 */ /* 0x000fe400078e0219 */
[----:B------:R-:W-:-:S04]  /*25d0*/  IMAD.WIDE R84, R8, 0x4, R74 ;  /* 0x0000000408547825 */ /* 0x000fc800078e024a */
[----:B------:R-:W-:-:S04]  /*25e0*/  IMAD.WIDE R86, R25, 0x4, R78 ;  /* 0x0000000419567825 */ /* 0x000fc800078e024e */
[----:B------:R-:W-:Y:S01]  /*25f0*/  IMAD.MOV.U32 R25, RZ, RZ, RZ ;  /* 0x000000ffff197224 */ /* 0x000fe200078e00ff */
[----:B------:R0:W2:Y:S04]  /*2600*/  @!P0 LDG.E R95, desc[UR4][R86.64] ;  /* 0x00000004565f8981 */ /* 0x0000a8000c1e1900 */
[----:B------:R-:W3:Y:S04]  /*2610*/  @!P0 LDG.E.EL R105, desc[UR4][R84.64] ;  /* 0x0000000454698981 */ /* 0x000ee8000c2e1900 */
[----:B------:R1:W4:Y:S04]  /*2620*/  @!P0 LDG.E.EL R25, desc[UR4][R82.64] ;  /* 0x0000000452198981 */ /* 0x000328000c2e1900 */
[----:B------:R5:W4:Y:S01]  /*2630*/  @!P0 LDG.E.EL R106, desc[UR4][R80.64] ;  /* 0x00000004506a8981 */ /* 0x000b22000c2e1900 */
[----:B------:R-:W0:Y:S01]  /*2640*/  MUFU.RCP R24, R24 ;  /* 0x0000001800187308 */ /* 0x000e220000001000 */
[----:B------:R-:W-:-:S05]  /*2650*/  LEA.HI.SX32 R96, R15, R96, 0xe ;  /* 0x000000600f607211 */ /* 0x000fca00078f72ff */
[----:B------:R-:W-:Y:S02]  /*2660*/  IMAD R15, R96, -0xb6400, R91 ;  /* 0xfff49c00600f7824 */ /* 0x000fe400078e025b */
[----:B0-----:R-:W-:Y:S02]  /*2670*/  FMUL R86, R24, R33 ;  /* 0x0000002118567220 */ /* 0x001fe40000400000 */
[----:B------:R-:W-:Y:S02]  /*2680*/  IMAD R15, R2, 0x44580, R15 ;  /* 0x00044580020f7824 */ /* 0x000fe400078e020f */
[----:B------:R-:W-:Y:S02]  /*2690*/  IMAD.MOV.U32 R96, RZ, RZ, RZ ;  /* 0x000000ffff607224 */ /* 0x000fe400078e00ff */
[----:B-1----:R-:W-:-:S05]  /*26a0*/  IMAD.WIDE R82, R9, 0x4, R74 ;  /* 0x0000000409527825 */ /* 0x002fca00078e024a */
[----:B------:R-:W4:Y:S01]  /*26b0*/  @!P1 LDG.E.EL R96, desc[UR4][R82.64] ;  /* 0x0000000452609981 */ /* 0x000f22000c2e1900 */
[----:B-----5:R-:W-:Y:S01]  /*26c0*/  IMAD.WIDE R80, R9, 0x4, R76 ;  /* 0x0000000409507825 */ /* 0x020fe200078e024c */
[----:B--2---:R-:W-:Y:S02]  /*26d0*/  SEL R95, R95, RZ, !P0 ;  /* 0x000000ff5f5f7207 */ /* 0x004fe40004000000 */
[----:B---3--:R-:W-:-:S05]  /*26e0*/  SEL R118, R105, RZ, !P0 ;  /* 0x000000ff69767207 */ /* 0x008fca0004000000 */
[----:B------:R-:W-:Y:S01]  /*26f0*/  FADD R33, R95, -R118 ;  /* 0x800000765f217221 */ /* 0x000fe20000000000 */
[----:B----4-:R-:W-:Y:S02]  /*2700*/  SEL R84, R25, RZ, !P0 ;  /* 0x000000ff19547207 */ /* 0x010fe40004000000 */
[----:B------:R-:W-:Y:S01]  /*2710*/  SEL R25, R106, RZ, !P0 ;  /* 0x000000ff6a197207 */ /* 0x000fe20004000000 */
[----:B------:R-:W-:Y:S01]  /*2720*/  FMUL R33, R86, R33 ;  /* 0x0000002156217220 */ /* 0x000fe20000400000 */
[----:B------:R-:W-:-:S03]  /*2730*/  MOV R95, RZ ;  /* 0x000000ff005f7202 */ /* 0x000fc60000000f00 */
[----:B------:R-:W-:Y:S01]  /*2740*/  FFMA R86, R84, R33, R25 ;  /* 0x0000002154567223 */ /* 0x000fe20000000019 */
[----:B------:R-:W-:-:S05]  /*2750*/  IMAD.WIDE R84, R15, 0x4, R78 ;  /* 0x000000040f547825 */ /* 0x000fca00078e024e */
[----:B------:R0:W2:Y:S01]  /*2760*/  @!P1 LDG.E R95, desc[UR4][R84.64] ;  /* 0x00000004545f9981 */ /* 0x0000a2000c1e1900 */
[----:B------:R-:W-:Y:S02]  /*2770*/  IMAD.MOV.U32 R105, RZ, RZ, RZ ;  /* 0x000000ffff697224 */ /* 0x000fe400078e00ff */
[----:B------:R-:W-:Y:S02]  /*2780*/  IMAD.MOV.U32 R106, RZ, RZ, RZ ;  /* 0x000000ffff6a7224 */ /* 0x000fe400078e00ff */
[----:B------:R-:W-:Y:S02]  /*2790*/  IMAD.WIDE R24, R9, 0x4, R72 ;  /* 0x0000000409187825 */ /* 0x000fe400078e0248 */
[----:B------:R1:W3:Y:S04]  /*27a0*/  @!P1 LDG.E.EL R105, desc[UR4][R80.64] ;  /* 0x0000000450699981 */ /* 0x0002e8000c2e1900 */
[----:B------:R4:W5:Y:S01]  /*27b0*/  @!P1 LDG.E.EL R106, desc[UR4][R24.64] ;  /* 0x00000004186a9981 */ /* 0x000962000c2e1900 */
[----:B------:R-:W0:Y:S01]  /*27c0*/  MUFU.RCP R15, R104 ;  /* 0x00000068000f7308 */ /* 0x000e220000001000 */
[----:B------:R-:W-:-:S02]  /*27d0*/  SEL R96, R96, RZ, !P1 ;  /* 0x000000ff60607207 */ /* 0x000fc40004800000 */
[----:B------:R-:W-:Y:S01]  /*27e0*/  LEA.HI.SX32 R21, R21, R94, 0xe ;  /* 0x0000005e15157211 */ /* 0x000fe200078f72ff */
[----:B0-----:R-:W-:-:S04]  /*27f0*/  FMUL R36, R15, R36 ;  /* 0x000000240f247220 */ /* 0x001fc80000400000 */
[----:B------:R-:W-:-:S04]  /*2800*/  IMAD R21, R21, -0xb6400, R90 ;  /* 0xfff49c0015157824 */ /* 0x000fc800078e025a */
[----:B------:R-:W-:Y:S02]  /*2810*/  IMAD R21, R2, 0x44580, R21 ;  /* 0x0004458002157824 */ /* 0x000fe400078e0215 */
[----:B------:R-:W-:Y:S02]  /*2820*/  IMAD.MOV.U32 R94, RZ, RZ, RZ ;  /* 0x000000ffff5e7224 */ /* 0x000fe400078e00ff */
[----:B------:R-:W-:-:S04]  /*2830*/  IMAD.WIDE R84, R21, 0x4, R78 ;  /* 0x0000000415547825 */ /* 0x000fc800078e024e */
[----:B------:R-:W-:Y:S02]  /*2840*/  IMAD.MOV.U32 R21, RZ, RZ, RZ ;  /* 0x000000ffff157224 */ /* 0x000fe400078e00ff */
[----:B------:R-:W-:Y:S02]  /*2850*/  IMAD.MOV.U32 R104, RZ, RZ, RZ ;  /* 0x000000ffff687224 */ /* 0x000fe400078e00ff */
[----:B-1----:R-:W-:-:S04]  /*2860*/  IMAD.WIDE R80, R10, 0x4, R76 ;  /* 0x000000040a507825 */ /* 0x002fc800078e024c */
[----:B----4-:R-:W-:Y:S01]  /*2870*/  IMAD.WIDE R24, R10, 0x4, R72 ;  /* 0x000000040a187825 */ /* 0x010fe200078e0248 */
[----:B------:R-:W4:Y:S04]  /*2880*/  @!P2 LDG.E.EL R21, desc[UR4][R80.64] ;  /* 0x000000045015a981 */ /* 0x000f28000c2e1900 */
[----:B------:R-:W4:Y:S01]  /*2890*/  @!P2 LDG.E.EL R104, desc[UR4][R24.64] ;  /* 0x000000041868a981 */ /* 0x000f22000c2e1900 */
[----:B--2---:R-:W-:-:S05]  /*28a0*/  SEL R95, R95, RZ, !P1 ;  /* 0x000000ff5f5f7207 */ /* 0x004fca0004800000 */
[----:B------:R-:W-:Y:S01]  /*28b0*/  FADD R15, R95, -R96 ;  /* 0x800000605f0f7221 */ /* 0x000fe20000000000 */
[----:B---3--:R-:W-:-:S03]  /*28c0*/  SEL R82, R105, RZ, !P1 ;  /* 0x000000ff69527207 */ /* 0x008fc60004800000 */
[----:B------:R-:W-:Y:S01]  /*28d0*/  FMUL R15, R36, R15 ;  /* 0x0000000f240f7220 */ /* 0x000fe20000400000 */
[----:B-----5:R-:W-:-:S05]  /*28e0*/  SEL R83, R106, RZ, !P1 ;  /* 0x000000ff6a537207 */ /* 0x020fca0004800000 */
[----:B------:R-:W-:Y:S01]  /*28f0*/  FFMA R36, R82, R15, R83 ;  /* 0x0000000f52247223 */ /* 0x000fe20000000053 */
[----:B------:R-:W-:Y:S01]  /*2900*/  HFMA2.MMA R15, -RZ, RZ, 0, 0 ;  /* 0x00000000ff0f7435 */ /* 0x000fe200000001ff */
[----:B------:R-:W-:-:S05]  /*2910*/  IMAD.WIDE R82, R10, 0x4, R74 ;  /* 0x000000040a527825 */ /* 0x000fca00078e024a */
[----:B------:R4:W2:Y:S04]  /*2920*/  @!P2 LDG.E.EL R94, desc[UR4][R82.64] ;  /* 0x00000004525ea981 */ /* 0x0008a8000c2e1900 */
[----:B------:R-:W3:Y:S01]  /*2930*/  @!P2 LDG.E R15, desc[UR4][R84.64] ;  /* 0x00000004540fa981 */ /* 0x000ee2000c1e1900 */
[----:B------:R-:W0:Y:S01]  /*2940*/  MUFU.RCP R103, R103 ;  /* 0x0000006700677308 */ /* 0x000e220000001000 */
[----:B------:R-:W-:-:S05]  /*2950*/  LEA.HI.SX32 R45, R20, R45, 0xe ;  /* 0x0000002d142d7211 */ /* 0x000fca00078f72ff */
[----:B------:R-:W-:Y:S02]  /*2960*/  IMAD R45, R45, -0xb6400, R102 ;  /* 0xfff49c002d2d7824 */ /* 0x000fe400078e0266 */
[----:B0-----:R-:W-:Y:S02]  /*2970*/  FMUL R38, R103, R38 ;  /* 0x0000002667267220 */ /* 0x001fe40000400000 */
[----:B------:R-:W-:Y:S01]  /*2980*/  IMAD R45, R2, 0x44580, R45 ;  /* 0x00044580022d7824 */ /* 0x000fe200078e022d */
[----:B----4-:R-:W-:Y:S02]  /*2990*/  SEL R82, R21, RZ, !P2 ;  /* 0x000000ff15527207 */ /* 0x010fe40005000000 */
[----:B------:R-:W-:Y:S01]  /*29a0*/  SEL R21, R104, RZ, !P2 ;  /* 0x000000ff68157207 */ /* 0x000fe20005000000 */
[----:B------:R-:W-:Y:S01]  /*29b0*/  IMAD.WIDE R78, R45, 0x4, R78 ;  /* 0x000000042d4e7825 */ /* 0x000fe200078e024e */
[----:B------:R-:W-:-:S03]  /*29c0*/  MOV R20, RZ ;  /* 0x000000ff00147202 */ /* 0x000fc60000000f00 */
[----:B------:R-:W-:-:S03]  /*29d0*/  IMAD.WIDE R74, R101, 0x4, R74 ;  /* 0x00000004654a7825 */ /* 0x000fc600078e024a */
[----:B------:R-:W4:Y:S01]  /*29e0*/  @!P3 LDG.E R20, desc[UR4][R78.64] ;  /* 0x000000044e14b981 */ /* 0x000f22000c1e1900 */
[----:B------:R-:W-:Y:S02]  /*29f0*/  IMAD.MOV.U32 R24, RZ, RZ, RZ ;  /* 0x000000ffff187224 */ /* 0x000fe400078e00ff */
[----:B------:R-:W-:Y:S02]  /*2a00*/  IMAD.MOV.U32 R45, RZ, RZ, RZ ;  /* 0x000000ffff2d7224 */ /* 0x000fe400078e00ff */
[----:B------:R-:W-:-:S04]  /*2a10*/  IMAD.WIDE R76, R101, 0x4, R76 ;  /* 0x00000004654c7825 */ /* 0x000fc800078e024c */
[----:B------:R-:W-:Y:S01]  /*2a20*/  IMAD.WIDE R72, R101, 0x4, R72 ;  /* 0x0000000465487825 */ /* 0x000fe200078e0248 */
[----:B------:R0:W5:Y:S04]  /*2a30*/  @!P3 LDG.E.EL R24, desc[UR4][R76.64] ;  /* 0x000000044c18b981 */ /* 0x000168000c2e1900 */
[----:B------:R-:W5:Y:S01]  /*2a40*/  @!P3 LDG.E.EL R45, desc[UR4][R72.64] ;  /* 0x00000004482db981 */ /* 0x000f62000c2e1900 */
[----:B--2---:R-:W-:Y:S02]  /*2a50*/  SEL R94, R94, RZ, !P2 ;  /* 0x000000ff5e5e7207 */ /* 0x004fe40005000000 */
[----:B---3--:R-:W-:-:S05]  /*2a60*/  SEL R15, R15, RZ, !P2 ;  /* 0x000000ff0f0f7207 */ /* 0x008fca0005000000 */
[----:B------:R-:W-:-:S04]  /*2a70*/  FADD R15, R15, -R94 ;  /* 0x8000005e0f0f7221 */ /* 0x000fc80000000000 */
[----:B------:R-:W-:-:S04]  /*2a80*/  FMUL R15, R38, R15 ;  /* 0x0000000f260f7220 */ /* 0x000fc80000400000 */
[----:B------:R-:W-:Y:S01]  /*2a90*/  FFMA R38, R82, R15, R21 ;  /* 0x0000000f52267223 */ /* 0x000fe20000000015 */
[----:B------:R-:W-:-:S06]  /*2aa0*/  IMAD.MOV.U32 R21, RZ, RZ, RZ ;  /* 0x000000ffff157224 */ /* 0x000fcc00078e00ff */
[----:B------:R-:W2:Y:S01]  /*2ab0*/  @!P3 LDG.E.EL R21, desc[UR4][R74.64] ;  /* 0x000000044a15b981 */ /* 0x000ea2000c2e1900 */
[----:B------:R-:W1:Y:S01]  /*2ac0*/  MUFU.RCP R25, R40 ;  /* 0x0000002800197308 */ /* 0x000e620000001000 */
[----:B------:R-:W-:Y:S01]  /*2ad0*/  IMAD R92, R23, -0x2d9, R92 ;  /* 0xfffffd27175c7824 */ /* 0x000fe200078e025c */
[----:B----4-:R-:W-:Y:S01]  /*2ae0*/  SEL R20, R20, RZ, !P3 ;  /* 0x000000ff14147207 */ /* 0x010fe20005800000 */
[----:B-1----:R-:W-:Y:S01]  /*2af0*/  FMUL R25, R25, R100 ;  /* 0x0000006419197220 */ /* 0x002fe20000400000 */
[----:B0-----:R-:W-:Y:S01]  /*2b00*/  P2R R76, PR, RZ, 0x8 ;  /* 0x00000008ff4c7803 */ /* 0x001fe20000000000 */
[----:B------:R-:W-:Y:S01]  /*2b10*/  IMAD R23, R11, 0x16c80, R92 ;  /* 0x00016c800b177824 */ /* 0x000fe200078e025c */
[----:B-----5:R-:W-:Y:S01]  /*2b20*/  SEL R78, R45, RZ, !P3 ;  /* 0x000000ff2d4e7207 */ /* 0x020fe20005800000 */
[----:B------:R-:W-:Y:S02]  /*2b30*/  IMAD.MOV.U32 R40, RZ, RZ, RZ ;  /* 0x000000ffff287224 */ /* 0x000fe400078e00ff */
[----:B------:R-:W-:-:S02]  /*2b40*/  IMAD.MOV.U32 R45, RZ, RZ, RZ ;  /* 0x000000ffff2d7224 */ /* 0x000fc400078e00ff */
[----:B------:R-:W-:Y:S01]  /*2b50*/  IMAD.WIDE R72, R5, 0x4, R64 ;  /* 0x0000000405487825 */ /* 0x000fe200078e0240 */
[----:B------:R-:W-:-:S03]  /*2b60*/  HFMA2.MMA R79, -RZ, RZ, 0, 0 ;  /* 0x00000000ff4f7435 */ /* 0x000fc600000001ff */
[----:B------:R-:W-:Y:S01]  /*2b70*/  IMAD.MOV.U32 R77, RZ, RZ, RZ ;  /* 0x000000ffff4d7224 */ /* 0x000fe200078e00ff */
[----:B--2---:R-:W-:-:S05]  /*2b80*/  SEL R21, R21, RZ, !P3 ;  /* 0x000000ff15157207 */ /* 0x004fca0005800000 */
[----:B------:R-:W-:Y:S01]  /*2b90*/  FADD R20, R20, -R21 ;  /* 0x8000001514147221 */ /* 0x000fe20000000000 */
[----:B------:R-:W-:-:S03]  /*2ba0*/  SEL R21, R24, RZ, !P3 ;  /* 0x000000ff18157207 */ /* 0x000fc60005800000 */
[----:B------:R-:W-:Y:S01]  /*2bb0*/  FMUL R20, R25, R20 ;  /* 0x0000001419147220 */ /* 0x000fe20000400000 */
[----:B------:R-:W-:-:S03]  /*2bc0*/  ISETP.GT.AND P3, PT, R5, 0x37f, PT ;  /* 0x0000037f0500780c */ /* 0x000fc60003f64270 */
[----:B------:R-:W-:Y:S01]  /*2bd0*/  FFMA R78, R21, R20, R78 ;  /* 0x00000014154e7223 */ /* 0x000fe2000000004e */
[----:B------:R-:W-:-:S05]  /*2be0*/  IADD3 R20, R5, -0x380, RZ ;  /* 0xfffffc8005147810 */ /* 0x000fca0007ffe0ff */
[----:B------:R-:W-:-:S04]  /*2bf0*/  IMAD R75, R20, 0x2d9, R23 ;  /* 0x000002d9144b7824 */ /* 0x000fc800078e0217 */
[----:B------:R-:W-:Y:S01]  /*2c00*/  IMAD.WIDE R74, R75, 0x4, R66 ;  /* 0x000000044b4a7825 */ /* 0x000fe200078e0242 */
[----:B------:R-:W2:Y:S04]  /*2c10*/  @P3 LDG.E.EL R45, desc[UR4][R72.64+-0xe00] ;  /* 0xfff20004482d3981 */ /* 0x000ea8000c2e1900 */
[----:B------:R-:W3:Y:S01]  /*2c20*/  @P3 LDG.E R40, desc[UR4][R74.64] ;  /* 0x000000044a283981 */ /* 0x000ee2000c1e1900 */
[----:B------:R-:W-:-:S04]  /*2c30*/  IMAD.WIDE R24, R5, 0x4, R68 ;  /* 0x0000000405187825 */ /* 0x000fc800078e0244 */
[----:B------:R-:W-:Y:S01]  /*2c40*/  IMAD.WIDE R20, R5, 0x4, R70 ;  /* 0x0000000405147825 */ /* 0x000fe200078e0246 */
[----:B------:R-:W4:Y:S04]  /*2c50*/  @P3 LDG.E.EL R77, desc[UR4][R24.64+-0xe00] ;  /* 0xfff20004184d3981 */ /* 0x000f28000c2e1900 */
[----:B------:R0:W5:Y:S01]  /*2c60*/  @P3 LDG.E.EL R79, desc[UR4][R20.64+-0xe00] ;  /* 0xfff20004144f3981 */ /* 0x000162000c2e1900 */
[----:B------:R-:W1:Y:S01]  /*2c70*/  MUFU.RCP R43, R43 ;  /* 0x0000002b002b7308 */ /* 0x000e620000001000 */
[----:B------:R-:W-:Y:S01]  /*2c80*/  IMAD R88, R17, -0x2d9, R88 ;  /* 0xfffffd2711587824 */ /* 0x000fe200078e0258 */
[----:B------:R-:W-:Y:S02]  /*2c90*/  P2R R80, PR, RZ, 0x4 ;  /* 0x00000004ff507803 */ /* 0x000fe40000000000 */
[----:B------:R-:W-:Y:S01]  /*2ca0*/  ISETP.GT.AND P2, PT, R6, 0x37f, PT ;  /* 0x0000037f0600780c */ /* 0x000fe20003f44270 */
[----:B------:R-:W-:-:S02]  /*2cb0*/  IMAD R17, R11, 0x16c80, R88 ;  /* 0x00016c800b117824 */ /* 0x000fc400078e0258 */
[----:B0-----:R-:W-:Y:S02]  /*2cc0*/  VIADD R20, R6, 0xfffffc80 ;  /* 0xfffffc8006147836 */ /* 0x001fe40000000000 */
[----:B-1----:R-:W-:Y:S02]  /*2cd0*/  FMUL R81, R43, R44 ;  /* 0x0000002c2b517220 */ /* 0x002fe40000400000 */
[----:B------:R-:W-:Y:S02]  /*2ce0*/  IMAD R73, R20, 0x2d9, R17 ;  /* 0x000002d914497824 */ /* 0x000fe400078e0211 */
[----:B------:R-:W-:Y:S02]  /*2cf0*/  IMAD.MOV.U32 R43, RZ, RZ, RZ ;  /* 0x000000ffff2b7224 */ /* 0x000fe400078e00ff */
[----:B------:R-:W-:-:S04]  /*2d00*/  IMAD.WIDE R72, R73, 0x4, R66 ;  /* 0x0000000449487825 */ /* 0x000fc800078e0242 */
[----:B------:R-:W-:-:S04]  /*2d10*/  IMAD.WIDE R24, R6, 0x4, R68 ;  /* 0x0000000406187825 */ /* 0x000fc800078e0244 */
[----:B------:R-:W-:Y:S01]  /*2d20*/  IMAD.WIDE R20, R6, 0x4, R70 ;  /* 0x0000000406147825 */ /* 0x000fe200078e0246 */
[----:B--2---:R-:W-:Y:S02]  /*2d30*/  SEL R45, R45, RZ, P3 ;  /* 0x000000ff2d2d7207 */ /* 0x004fe40001800000 */
[----:B---3--:R-:W-:-:S05]  /*2d40*/  SEL R40, R40, RZ, P3 ;  /* 0x000000ff28287207 */ /* 0x008fca0001800000 */
[----:B------:R-:W-:Y:S01]  /*2d50*/  FADD R40, R40, -R45 ;  /* 0x8000002d28287221 */ /* 0x000fe20000000000 */
[----:B----4-:R-:W-:-:S03]  /*2d60*/  SEL R77, R77, RZ, P3 ;  /* 0x000000ff4d4d7207 */ /* 0x010fc60001800000 */
[----:B------:R-:W-:Y:S01]  /*2d70*/  FMUL R40, R81, R40 ;  /* 0x0000002851287220 */ /* 0x000fe20000400000 */
[----:B-----5:R-:W-:Y:S01]  /*2d80*/  SEL R74, R79, RZ, P3 ;  /* 0x000000ff4f4a7207 */ /* 0x020fe20001800000 */
[----:B------:R-:W-:-:S04]  /*2d90*/  IMAD.WIDE R44, R6, 0x4, R64 ;  /* 0x00000004062c7825 */ /* 0x000fc800078e0240 */
[----:B------:R-:W-:Y:S01]  /*2da0*/  FFMA R74, R77, R40, R74 ;  /* 0x000000284d4a7223 */ /* 0x000fe2000000004a */
[----:B------:R-:W-:Y:S01]  /*2db0*/  IMAD.MOV.U32 R40, RZ, RZ, RZ ;  /* 0x000000ffff287224 */ /* 0x000fe200078e00ff */
[----:B------:R0:W2:Y:S05]  /*2dc0*/  @P2 LDG.E.EL R43, desc[UR4][R44.64+-0xe00] ;  /* 0xfff200042c2b2981 */ /* 0x0000aa000c2e1900 */
[----:B------:R1:W3:Y:S01]  /*2dd0*/  @P2 LDG.E R40, desc[UR4][R72.64] ;  /* 0x0000000448282981 */ /* 0x0002e2000c1e1900 */
[----:B------:R-:W-:Y:S01]  /*2de0*/  MOV R77, RZ ;  /* 0x000000ff004d7202 */ /* 0x000fe20000000f00 */
[----:B------:R-:W-:-:S05]  /*2df0*/  IMAD.MOV.U32 R79, RZ, RZ, RZ ;  /* 0x000000ffff4f7224 */ /* 0x000fca00078e00ff */
[----:B------:R4:W5:Y:S04]  /*2e00*/  @P2 LDG.E.EL R77, desc[UR4][R24.64+-0xe00] ;  /* 0xfff20004184d2981 */ /* 0x000968000c2e1900 */
[----:B------:R1:W5:Y:S01]  /*2e10*/  @P2 LDG.E.EL R79, desc[UR4][R20.64+-0xe00] ;  /* 0xfff20004144f2981 */ /* 0x000362000c2e1900 */
[----:B------:R-:W1:Y:S01]  /*2e20*/  MUFU.RCP R41, R41 ;  /* 0x0000002900297308 */ /* 0x000e620000001000 */
[----:B0-----:R-:W-:Y:S01]  /*2e30*/  IMAD R44, R18, -0x2d9, R97 ;  /* 0xfffffd27122c7824 */ /* 0x001fe200078e0261 */
[----:B------:R-:W-:Y:S01]  /*2e40*/  P2R R95, PR, RZ, 0x2 ;  /* 0x00000002ff5f7803 */ /* 0x000fe20000000000 */
[C---:B------:R-:W-:Y:S01]  /*2e50*/  VIADD R18, R7.reuse, 0xfffffc80 ;  /* 0xfffffc8007127836 */ /* 0x040fe20000000000 */
[----:B------:R-:W-:Y:S01]  /*2e60*/  ISETP.GT.AND P1, PT, R7, 0x37f, PT ;  /* 0x0000037f0700780c */ /* 0x000fe20003f24270 */
[----:B-1----:R-:W-:Y:S01]  /*2e70*/  FMUL R73, R41, R42 ;  /* 0x0000002a29497220 */ /* 0x002fe20000400000 */
[----:B------:R-:W-:-:S02]  /*2e80*/  IMAD.MOV.U32 R81, RZ, RZ, RZ ;  /* 0x000000ffff517224 */ /* 0x000fc400078e00ff */
[----:B------:R-:W-:Y:S02]  /*2e90*/  IMAD.MOV.U32 R83, RZ, RZ, RZ ;  /* 0x000000ffff537224 */ /* 0x000fe400078e00ff */
[----:B----4-:R-:W-:-:S04]  /*2ea0*/  IMAD.WIDE R24, R7, 0x4, R68 ;  /* 0x0000000407187825 */ /* 0x010fc800078e0244 */
[----:B------:R-:W-:-:S03]  /*2eb0*/  IMAD.WIDE R20, R7, 0x4, R70 ;  /* 0x0000000407147825 */ /* 0x000fc600078e0246 */
[----:B------:R-:W4:Y:S04]  /*2ec0*/  @P1 LDG.E.EL R81, desc[UR4][R24.64+-0xe00] ;  /* 0xfff2000418511981 */ /* 0x000f28000c2e1900 */
[----:B------:R-:W4:Y:S01]  /*2ed0*/  @P1 LDG.E.EL R83, desc[UR4][R20.64+-0xe00] ;  /* 0xfff2000414531981 */ /* 0x000f22000c2e1900 */
[----:B--2---:R-:W-:Y:S02]  /*2ee0*/  SEL R43, R43, RZ, P2 ;  /* 0x000000ff2b2b7207 */ /* 0x004fe40001000000 */
[----:B---3--:R-:W-:-:S05]  /*2ef0*/  SEL R40, R40, RZ, P2 ;  /* 0x000000ff28287207 */ /* 0x008fca0001000000 */
[----:B------:R-:W-:-:S04]  /*2f00*/  FADD R40, R40, -R43 ;  /* 0x8000002b28287221 */ /* 0x000fc80000000000 */
[----:B------:R-:W-:Y:S01]  /*2f10*/  FMUL R40, R73, R40 ;  /* 0x0000002849287220 */ /* 0x000fe20000400000 */
[----:B------:R-:W-:Y:S01]  /*2f20*/  IMAD R73, R11, 0x16c80, R44 ;  /* 0x00016c800b497824 */ /* 0x000fe200078e022c */
[----:B-----5:R-:W-:Y:S02]  /*2f30*/  SEL R45, R77, RZ, P2 ;  /* 0x000000ff4d2d7207 */ /* 0x020fe40001000000 */
[----:B------:R-:W-:Y:S01]  /*2f40*/  SEL R42, R79, RZ, P2 ;  /* 0x000000ff4f2a7207 */ /* 0x000fe20001000000 */
[----:B------:R-:W-:Y:S01]  /*2f50*/  HFMA2.MMA R79, -RZ, RZ, 0, 0 ;  /* 0x00000000ff4f7435 */ /* 0x000fe200000001ff */
[----:B------:R-:W-:Y:S02]  /*2f60*/  IMAD R43, R18, 0x2d9, R73 ;  /* 0x000002d9122b7824 */ /* 0x000fe400078e0249 */
[----:B------:R-:W-:Y:S02]  /*2f70*/  IMAD.MOV.U32 R18, RZ, RZ, RZ ;  /* 0x000000ffff127224 */ /* 0x000fe400078e00ff */
[----:B------:R-:W-:Y:S01]  /*2f80*/  FFMA R45, R45, R40, R42 ;  /* 0x000000282d2d7223 */ /* 0x000fe2000000002a */
[----:B------:R-:W-:-:S04]  /*2f90*/  IMAD.WIDE R42, R43, 0x4, R66 ;  /* 0x000000042b2a7825 */ /* 0x000fc800078e0242 */
[----:B------:R-:W-:Y:S01]  /*2fa0*/  IMAD.WIDE R40, R7, 0x4, R64 ;  /* 0x0000000407287825 */ /* 0x000fe200078e0240 */
[----:B------:R-:W2:Y:S04]  /*2fb0*/  @P1 LDG.E R18, desc[UR4][R42.64] ;  /* 0x000000042a121981 */ /* 0x000ea8000c1e1900 */
[----:B------:R0:W3:Y:S01]  /*2fc0*/  @P1 LDG.E.EL R79, desc[UR4][R40.64+-0xe00] ;  /* 0xfff20004284f1981 */ /* 0x0000e2000c2e1900 */
[----:B------:R-:W-:Y:S02]  /*2fd0*/  P2R R87, PR, RZ, 0x1 ;  /* 0x00000001ff577803 */ /* 0x000fe40000000000 */
[----:B------:R-:W-:Y:S01]  /*2fe0*/  FSETP.GEU.AND P0, PT, R86, RZ, PT ;  /* 0x000000ff5600720b */ /* 0x000fe20003f0e000 */
[----:B------:R-:W1:Y:S03]  /*2ff0*/  MUFU.RCP R28, R28 ;  /* 0x0000001c001c7308 */ /* 0x000e660000001000 */
[----:B------:R-:W-:-:S02]  /*3000*/  SEL R33, RZ, 0x1, P0 ;  /* 0x00000001ff217807 */ /* 0x000fc40000000000 */
[----:B------:R-:W-:-:S04]  /*3010*/  FSETP.GEU.AND P0, PT, R36, RZ, PT ;  /* 0x000000ff2400720b */ /* 0x000fc80003f0e000 */
[----:B------:R-:W-:Y:S02]  /*3020*/  SEL R96, RZ, 0x1fffe, P0 ;  /* 0x0001fffeff607807 */ /* 0x000fe40000000000 */
[----:B------:R-:W-:-:S04]  /*3030*/  FSETP.GEU.AND P0, PT, R38, RZ, PT ;  /* 0x000000ff2600720b */ /* 0x000fc80003f0e000 */
[----:B------:R-:W-:Y:S02]  /*3040*/  SEL R15, RZ, 0x4, P0 ;  /* 0x00000004ff0f7807 */ /* 0x000fe40000000000 */
[----:B------:R-:W-:Y:S01]  /*3050*/  FSETP.GEU.AND P0, PT, R78, RZ, PT ;  /* 0x000000ff4e00720b */ /* 0x000fe20003f0e000 */
[----:B-1----:R-:W-:Y:S01]  /*3060*/  FMUL R39, R28, R39 ;  /* 0x000000271c277220 */ /* 0x002fe20000400000 */
[----:B----4-:R-:W-:Y:S02]  /*3070*/  SEL R81, R81, RZ, P1 ;  /* 0x000000ff51517207 */ /* 0x010fe40000800000 */
[----:B------:R-:W-:Y:S02]  /*3080*/  SEL R82, RZ, 0x7fff8, P0 ;  /* 0x0007fff8ff527807 */ /* 0x000fe40000000000 */
[----:B------:R-:W-:Y:S02]  /*3090*/  FSETP.GEU.AND P0, PT, R74, RZ, PT ;  /* 0x000000ff4a00720b */ /* 0x000fe40003f0e000 */
[----:B0-----:R-:W-:-:S02]  /*30a0*/  SEL R40, R83, RZ, P1 ;  /* 0x000000ff53287207 */ /* 0x001fc40000800000 */
[----:B------:R-:W-:Y:S02]  /*30b0*/  SEL R84, RZ, 0x4, P0 ;  /* 0x00000004ff547807 */ /* 0x000fe40000000000 */
[----:B------:R-:W-:Y:S01]  /*30c0*/  FSETP.GEU.AND P0, PT, R45, RZ, PT ;  /* 0x000000ff2d00720b */ /* 0x000fe20003f0e000 */
[----:B------:R-:W-:-:S03]  /*30d0*/  IMAD R93, R19, -0x2d9, R93 ;  /* 0xfffffd27135d7824 */ /* 0x000fc600078e025d */
[----:B------:R-:W-:Y:S01]  /*30e0*/  SEL R77, RZ, 0x1fffe, P0 ;  /* 0x0001fffeff4d7807 */ /* 0x000fe20000000000 */
[----:B------:R-:W-:Y:S02]  /*30f0*/  VIADD R19, R8, 0xfffffc80 ;  /* 0xfffffc8008137836 */ /* 0x000fe40000000000 */
[----:B------:R-:W-:Y:S01]  /*3100*/  IMAD R28, R2, 0x16c80, R93 ;  /* 0x00016c80021c7824 */ /* 0x000fe200078e025d */
[----:B------:R-:W-:-:S03]  /*3110*/  MOV R43, RZ ;  /* 0x000000ff002b7202 */ /* 0x000fc60000000f00 */
[----:B------:R-:W-:Y:S02]  /*3120*/  IMAD R19, R19, 0x2d9, R28 ;  /* 0x000002d913137824 */ /* 0x000fe400078e021c */
[----:B------:R-:W-:-:S04]  /*3130*/  IMAD.WIDE R24, R8, 0x4, R64 ;  /* 0x0000000408187825 */ /* 0x000fc800078e0240 */
[----:B------:R-:W-:Y:S02]  /*3140*/  IMAD.MOV.U32 R83, RZ, RZ, RZ ;  /* 0x000000ffff537224 */ /* 0x000fe400078e00ff */
[----:B------:R-:W-:Y:S01]  /*3150*/  IMAD.WIDE R20, R8, 0x4, R70 ;  /* 0x0000000408147825 */ /* 0x000fe200078e0246 */
[----:B--2---:R-:W-:Y:S02]  /*3160*/  SEL R18, R18, RZ, P1 ;  /* 0x000000ff12127207 */ /* 0x004fe40000800000 */
[----:B---3--:R-:W-:-:S05]  /*3170*/  SEL R79, R79, RZ, P1 ;  /* 0x000000ff4f4f7207 */ /* 0x008fca0000800000 */
[----:B------:R-:W-:-:S04]  /*3180*/  FADD R18, R18, -R79 ;  /* 0x8000004f12127221 */ /* 0x000fc80000000000 */
[----:B------:R-:W-:-:S04]  /*3190*/  FMUL R18, R39, R18 ;  /* 0x0000001227127220 */ /* 0x000fc80000400000 */
[----:B------:R-:W-:-:S05]  /*31a0*/  FFMA R39, R81, R18, R40 ;  /* 0x0000001251277223 */ /* 0x000fca0000000028 */
[----:B------:R-:W-:-:S04]  /*31b0*/  FSETP.GEU.AND P0, PT, R39, RZ, PT ;  /* 0x000000ff2700720b */ /* 0x000fc80003f0e000 */
[----:B------:R-:W-:Y:S02]  /*31c0*/  SEL R42, RZ, 0x1, P0 ;  /* 0x00000001ff2a7807 */ /* 0x000fe40000000000 */
[----:B------:R-:W-:Y:S01]  /*31d0*/  ISETP.GT.AND P0, PT, R8, 0x37f, PT ;  /* 0x0000037f0800780c */ /* 0x000fe20003f04270 */
[----:B------:R-:W-:Y:S02]  /*31e0*/  IMAD.MOV.U32 R79, RZ, RZ, RZ ;  /* 0x000000ffff4f7224 */ /* 0x000fe400078e00ff */
[----:B------:R-:W-:-:S04]  /*31f0*/  IMAD.WIDE R40, R19, 0x4, R66 ;  /* 0x0000000413287825 */ /* 0x000fc800078e0242 */
[----:B------:R-:W-:Y:S02]  /*3200*/  IMAD.MOV.U32 R81, RZ, RZ, RZ ;  /* 0x000000ffff517224 */ /* 0x000fe400078e00ff */
[----:B------:R-:W-:-:S04]  /*3210*/  IMAD.WIDE R18, R8, 0x4, R68 ;  /* 0x0000000408127825 */ /* 0x000fc800078e0244 */
[----:B------:R0:W2:Y:S04]  /*3220*/  @P0 LDG.E R43, desc[UR4][R40.64] ;  /* 0x00000004282b0981 */ /* 0x0000a8000c1e1900 */
[----:B------:R-:W3:Y:S04]  /*3230*/  @P0 LDG.E.EL R79, desc[UR4][R24.64+-0xe00] ;  /* 0xfff20004184f0981 */ /* 0x000ee8000c2e1900 */
[----:B------:R-:W4:Y:S04]  /*3240*/  @P0 LDG.E.EL R81, desc[UR4][R18.64+-0xe00] ;  /* 0xfff2000412510981 */ /* 0x000f28000c2e1900 */
[----:B------:R1:W5:Y:S01]  /*3250*/  @P0 LDG.E.EL R83, desc[UR4][R20.64+-0xe00] ;  /* 0xfff2000414530981 */ /* 0x000362000c2e1900 */
[----:B------:R0:W1:Y:S01]  /*3260*/  MUFU.RCP R94, R27 ;  /* 0x0000001b005e7308 */ /* 0x0000620000001000 */
[----:B------:R-:W-:Y:S01]  /*3270*/  IMAD R91, R12, -0x2d9, R91 ;  /* 0xfffffd270c5b7824 */ /* 0x000fe200078e025b */
[----:B------:R-:W-:-:S03]  /*3280*/  IADD3 R12, R9, -0x380, RZ ;  /* 0xfffffc80090c7810 */ /* 0x000fc60007ffe0ff */
[----:B0-----:R-:W-:Y:S02]  /*3290*/  IMAD R27, R2, 0x16c80, R91 ;  /* 0x00016c80021b7824 */ /* 0x001fe400078e025b */
[----:B-1----:R-:W-:Y:S02]  /*32a0*/  FMUL R37, R94, R37 ;  /* 0x000000255e257220 */ /* 0x002fe40000400000 */
[----:B------:R-:W-:Y:S02]  /*32b0*/  IMAD R41, R12, 0x2d9, R27 ;  /* 0x000002d90c297824 */ /* 0x000fe400078e021b */
[----:B------:R-:W-:Y:S01]  /*32c0*/  IMAD.MOV.U32 R12, RZ, RZ, RZ ;  /* 0x000000ffff0c7224 */ /* 0x000fe200078e00ff */
[----:B------:R-:W-:Y:S01]  /*32d0*/  HFMA2.MMA R85, -RZ, RZ, 0, 0 ;  /* 0x00000000ff557435 */ /* 0x000fe200000001ff */
[----:B------:R-:W-:-:S04]  /*32e0*/  IMAD.WIDE R20, R9, 0x4, R68 ;  /* 0x0000000409147825 */ /* 0x000fc800078e0244 */
[----:B------:R-:W-:-:S05]  /*32f0*/  IMAD.WIDE R18, R9, 0x4, R70 ;  /* 0x0000000409127825 */ /* 0x000fca00078e0246 */
[----:B------:R-:W5:Y:S01]  /*3300*/  @P5 LDG.E.EL R85, desc[UR4][R18.64+-0xe00] ;  /* 0xfff2000412555981 */ /* 0x000f62000c2e1900 */
[----:B--2---:R-:W-:Y:S02]  /*3310*/  SEL R43, R43, RZ, P0 ;  /* 0x000000ff2b2b7207 */ /* 0x004fe40000000000 */
[----:B---3--:R-:W-:-:S05]  /*3320*/  SEL R100, R79, RZ, P0 ;  /* 0x000000ff4f647207 */ /* 0x008fca0000000000 */
[----:B------:R-:W-:Y:S01]  /*3330*/  FADD R24, R43, -R100 ;  /* 0x800000642b187221 */ /* 0x000fe20000000000 */
[----:B----4-:R-:W-:Y:S02]  /*3340*/  SEL R81, R81, RZ, P0 ;  /* 0x000000ff51517207 */ /* 0x010fe40000000000 */
[----:B-----5:R-:W-:Y:S01]  /*3350*/  SEL R40, R83, RZ, P0 ;  /* 0x000000ff53287207 */ /* 0x020fe20000000000 */
[----:B------:R-:W-:Y:S01]  /*3360*/  FMUL R24, R37, R24 ;  /* 0x0000001825187220 */ /* 0x000fe20000400000 */
[----:B------:R-:W-:-:S03]  /*3370*/  IMAD.MOV.U32 R79, RZ, RZ, RZ ;  /* 0x000000ffff4f7224 */ /* 0x000fc600078e00ff */
[----:B------:R-:W-:Y:S01]  /*3380*/  FFMA R37, R81, R24, R40 ;  /* 0x0000001851257223 */ /* 0x000fe20000000028 */
[----:B------:R-:W-:-:S04]  /*3390*/  IMAD.WIDE R40, R41, 0x4, R66 ;  /* 0x0000000429287825 */ /* 0x000fc800078e0242 */
[----:B------:R-:W-:Y:S01]  /*33a0*/  IMAD.WIDE R24, R9, 0x4, R64 ;  /* 0x0000000409187825 */ /* 0x000fe200078e0240 */
[----:B------:R0:W2:Y:S04]  /*33b0*/  @P5 LDG.E R12, desc[UR4][R40.64] ;  /* 0x00000004280c5981 */ /* 0x0000a8000c1e1900 */
[----:B------:R-:W3:Y:S01]  /*33c0*/  @P5 LDG.E.EL R79, desc[UR4][R24.64+-0xe00] ;  /* 0xfff20004184f5981 */ /* 0x000ee2000c2e1900 */
[----:B------:R-:W-:-:S06]  /*33d0*/  IMAD.MOV.U32 R83, RZ, RZ, RZ ;  /* 0x000000ffff537224 */ /* 0x000fcc00078e00ff */
[----:B------:R-:W4:Y:S01]  /*33e0*/  @P5 LDG.E.EL R83, desc[UR4][R20.64+-0xe00] ;  /* 0xfff2000414535981 */ /* 0x000f22000c2e1900 */
[----:B------:R1:W5:Y:S01]  /*33f0*/  MUFU.RCP R81, R26 ;  /* 0x0000001a00517308 */ /* 0x0003620000001000 */
[----:B0-----:R-:W-:Y:S02]  /*3400*/  IMAD R41, R13, -0x2d9, R90 ;  /* 0xfffffd270d297824 */ /* 0x001fe400078e025a */
[----:B------:R-:W-:Y:S02]  /*3410*/  VIADD R13, R10, 0xfffffc80 ;  /* 0xfffffc800a0d7836 */ /* 0x000fe40000000000 */
[----:B-1----:R-:W-:Y:S02]  /*3420*/  IMAD R26, R2, 0x16c80, R41 ;  /* 0x00016c80021a7824 */ /* 0x002fe400078e0229 */
[----:B-----5:R-:W-:Y:S01]  /*3430*/  FMUL R81, R81, R34 ;  /* 0x0000002251517220 */ /* 0x020fe20000400000 */
[----:B------:R-:W-:Y:S01]  /*3440*/  SEL R34, R85, RZ, P5 ;  /* 0x000000ff55227207 */ /* 0x000fe20002800000 */
[----:B------:R-:W-:-:S02]  /*3450*/  IMAD R13, R13, 0x2d9, R26 ;  /* 0x000002d90d0d7824 */ /* 0x000fc400078e021a */
[----:B------:R-:W-:-:S04]  /*3460*/  IMAD.WIDE R64, R10, 0x4, R64 ;  /* 0x000000040a407825 */ /* 0x000fc800078e0240 */
[----:B------:R-:W-:Y:S01]  /*3470*/  IMAD.WIDE R66, R13, 0x4, R66 ;  /* 0x000000040d427825 */ /* 0x000fe200078e0242 */
[----:B------:R-:W-:-:S03]  /*3480*/  CS2R R18, SRZ ;  /* 0x0000000000127805 */ /* 0x000fc6000001ff00 */
[----:B------:R-:W-:-:S04]  /*3490*/  IMAD.WIDE R68, R10, 0x4, R68 ;  /* 0x000000040a447825 */ /* 0x000fc800078e0244 */
[----:B------:R-:W-:Y:S01]  /*34a0*/  IMAD.WIDE R70, R10, 0x4, R70 ;  /* 0x000000040a467825 */ /* 0x000fe200078e0246 */
[----:B------:R-:W5:Y:S04]  /*34b0*/  @P6 LDG.E.EL R18, desc[UR4][R68.64+-0xe00] ;  /* 0xfff2000444126981 */ /* 0x000f68000c2e1900 */
[----:B------:R-:W5:Y:S01]  /*34c0*/  @P6 LDG.E.EL R19, desc[UR4][R70.64+-0xe00] ;  /* 0xfff2000446136981 */ /* 0x000f62000c2e1900 */
[----:B--2---:R-:W-:Y:S02]  /*34d0*/  SEL R12, R12, RZ, P5 ;  /* 0x000000ff0c0c7207 */ /* 0x004fe40002800000 */
[----:B---3--:R-:W-:-:S05]  /*34e0*/  SEL R79, R79, RZ, P5 ;  /* 0x000000ff4f4f7207 */ /* 0x008fca0002800000 */
[----:B------:R-:W-:Y:S01]  /*34f0*/  FADD R12, R12, -R79 ;  /* 0x8000004f0c0c7221 */ /* 0x000fe20000000000 */
[----:B----4-:R-:W-:-:S03]  /*3500*/  SEL R83, R83, RZ, P5 ;  /* 0x000000ff53537207 */ /* 0x010fc60002800000 */
[----:B------:R-:W-:-:S04]  /*3510*/  FMUL R12, R81, R12 ;  /* 0x0000000c510c7220 */ /* 0x000fc80000400000 */
[----:B------:R-:W-:Y:S01]  /*3520*/  FFMA R34, R83, R12, R34 ;  /* 0x0000000c53227223 */ /* 0x000fe20000000022 */
[----:B------:R-:W-:-:S06]  /*3530*/  CS2R R12, SRZ ;  /* 0x00000000000c7805 */ /* 0x000fcc000001ff00 */
[----:B------:R-:W2:Y:S04]  /*3540*/  @P6 LDG.E R12, desc[UR4][R66.64] ;  /* 0x00000004420c6981 */ /* 0x000ea8000c1e1900 */
[----:B------:R0:W3:Y:S01]  /*3550*/  @P6 LDG.E.EL R13, desc[UR4][R64.64+-0xe00] ;  /* 0xfff20004400d6981 */ /* 0x0000e2000c2e1900 */
[----:B------:R-:W1:Y:S02]  /*3560*/  MUFU.RCP R32, R32 ;  /* 0x0000002000207308 */ /* 0x000e640000001000 */
[----:B-1----:R-:W-:Y:S01]  /*3570*/  FMUL R29, R32, R29 ;  /* 0x0000001d201d7220 */ /* 0x002fe20000400000 */
[----:B------:R-:W-:Y:S01]  /*3580*/  IMAD.MOV.U32 R32, RZ, RZ, RZ ;  /* 0x000000ffff207224 */ /* 0x000fe200078e00ff */
[----:B0-----:R-:W-:Y:S01]  /*3590*/  MOV R64, RZ ;  /* 0x000000ff00407202 */ /* 0x001fe20000000f00 */
[----:B------:R-:W-:Y:S01]  /*35a0*/  IMAD.WIDE R20, R3, 0x4, R58 ;  /* 0x0000000403147825 */ /* 0x000fe200078e023a */
[----:B------:R-:W-:-:S04]  /*35b0*/  CS2R R66, SRZ ;  /* 0x0000000000427805 */ /* 0x000fc8000001ff00 */
[----:B------:R-:W4:Y:S01]  /*35c0*/  @!P4 LDG.E.EL R64, desc[UR4][R20.64+-0xc00] ;  /* 0xfff400041440c981 */ /* 0x000f22000c2e1900 */
[----:B--2---:R-:W-:Y:S02]  /*35d0*/  SEL R12, R12, RZ, P6 ;  /* 0x000000ff0c0c7207 */ /* 0x004fe40003000000 */
[----:B---3--:R-:W-:-:S05]  /*35e0*/  SEL R13, R13, RZ, P6 ;  /* 0x000000ff0d0d7207 */ /* 0x008fca0003000000 */
[----:B------:R-:W-:Y:S01]  /*35f0*/  FADD R12, R12, -R13 ;  /* 0x8000000d0c0c7221 */ /* 0x000fe20000000000 */
[----:B-----5:R-:W-:Y:S02]  /*3600*/  SEL R13, R18, RZ, P6 ;  /* 0x000000ff120d7207 */ /* 0x020fe40003000000 */
[----:B------:R-:W-:Y:S01]  /*3610*/  SEL R18, R19, RZ, P6 ;  /* 0x000000ff13127207 */ /* 0x000fe20003000000 */
[----:B------:R-:W-:-:S04]  /*3620*/  FMUL R12, R29, R12 ;  /* 0x0000000c1d0c7220 */ /* 0x000fc80000400000 */
[----:B------:R-:W-:Y:S01]  /*3630*/  FFMA R29, R13, R12, R18 ;  /* 0x0000000c0d1d7223 */ /* 0x000fe20000000012 */
[----:B------:R-:W-:-:S04]  /*3640*/  VIADD R13, R3, 0xfffffd00 ;  /* 0xfffffd00030d7836 */ /* 0x000fc80000000000 */
[----:B------:R-:W-:-:S04]  /*3650*/  IMAD R13, R13, 0x2d9, R114 ;  /* 0x000002d90d0d7824 */ /* 0x000fc800078e0272 */
[----:B------:R-:W-:-:S05]  /*3660*/  IMAD.WIDE R24, R13, 0x4, R60 ;  /* 0x000000040d187825 */ /* 0x000fca00078e023c */
[----:B------:R-:W2:Y:S01]  /*3670*/  @!P4 LDG.E R32, desc[UR4][R24.64] ;  /* 0x000000041820c981 */ /* 0x000ea2000c1e1900 */
[----:B------:R-:W-:-:S04]  /*3680*/  IMAD.WIDE R12, R3, 0x4, R56 ;  /* 0x00000004030c7825 */ /* 0x000fc800078e0238 */
[----:B------:R-:W-:Y:S01]  /*3690*/  IMAD.WIDE R18, R3, 0x4, R54 ;  /* 0x0000000403127825 */ /* 0x000fe200078e0236 */
[----:B------:R0:W3:Y:S04]  /*36a0*/  @!P4 LDG.E.EL R66, desc[UR4][R12.64+-0xc00] ;  /* 0xfff400040c42c981 */ /* 0x0000e8000c2e1900 */
[----:B------:R1:W5:Y:S01]  /*36b0*/  @!P4 LDG.E.EL R67, desc[UR4][R18.64+-0xc00] ;  /* 0xfff400041243c981 */ /* 0x000362000c2e1900 */
[----:B------:R-:W-:Y:S02]  /*36c0*/  P2R R72, PR, RZ, 0x4 ;  /* 0x00000004ff487803 */ /* 0x000fe40000000000 */
[----:B------:R-:W-:-:S04]  /*36d0*/  FSETP.GEU.AND P2, PT, R37, RZ, PT ;  /* 0x000000ff2500720b */ /* 0x000fc80003f4e000 */
[----:B------:R-:W-:Y:S02]  /*36e0*/  SEL R43, RZ, 0x7fff8, P2 ;  /* 0x0007fff8ff2b7807 */ /* 0x000fe40001000000 */
[----:B------:R-:W-:Y:S02]  /*36f0*/  FSETP.GEU.AND P2, PT, R34, RZ, PT ;  /* 0x000000ff2200720b */ /* 0x000fe40003f4e000 */
[----:B------:R-:W-:Y:S02]  /*3700*/  P2R R75, PR, RZ, 0x8 ;  /* 0x00000008ff4b7803 */ /* 0x000fe40000000000 */
[----:B------:R-:W-:Y:S02]  /*3710*/  SEL R40, RZ, 0x4, P2 ;  /* 0x00000004ff287807 */ /* 0x000fe40001000000 */
[----:B------:R-:W-:Y:S02]  /*3720*/  FSETP.GEU.AND P3, PT, R99, RZ, PT ;  /* 0x000000ff6300720b */ /* 0x000fe40003f6e000 */
[----:B------:R-:W-:-:S02]  /*3730*/  FSETP.GEU.AND P2, PT, R29, RZ, PT ;  /* 0x000000ff1d00720b */ /* 0x000fc40003f4e000 */
[----:B------:R-:W-:Y:S02]  /*3740*/  SEL R69, RZ, 0x1, P3 ;  /* 0x00000001ff457807 */ /* 0x000fe40001800000 */
[----:B------:R-:W-:Y:S01]  /*3750*/  SEL R68, RZ, 0x1fffe, P2 ;  /* 0x0001fffeff447807 */ /* 0x000fe20001000000 */
[----:B------:R-:W-:-:S04]  /*3760*/  IMAD.IADD R113, R113, 0x1, R116 ;  /* 0x0000000171717824 */ /* 0x000fc800078e0274 */
[----:B------:R-:W-:Y:S01]  /*3770*/  IMAD.IADD R68, R68, 0x1, R69 ;  /* 0x0000000144447824 */ /* 0x000fe200078e0245 */
[----:B------:R-:W-:Y:S01]  /*3780*/  LOP3.LUT R113, R113, 0x3, RZ, 0xc0, !PT ;  /* 0x0000000371717812 */ /* 0x000fe200078ec0ff */
[----:B------:R-:W-:-:S03]  /*3790*/  IMAD.IADD R42, R77, 0x1, R42 ;  /* 0x000000014d2a7824 */ /* 0x000fc600078e022a */
[----:B------:R-:W-:Y:S02]  /*37a0*/  LOP3.LUT R68, R68, 0x3, RZ, 0xc0, !PT ;  /* 0x0000000344447812 */ /* 0x000fe400078ec0ff */
[----:B------:R-:W-:Y:S01]  /*37b0*/  IADD3 R89, R113, R89, R108 ;  /* 0x0000005971597210 */ /* 0x000fe20007ffe06c */
[----:B------:R1:W4:Y:S01]  /*37c0*/  MUFU.RCP R65, R14 ;  /* 0x0000000e00417308 */ /* 0x0003220000001000 */
[----:B------:R-:W-:Y:S02]  /*37d0*/  LOP3.LUT R42, R42, 0x3, RZ, 0xc0, !PT ;  /* 0x000000032a2a7812 */ /* 0x000fe400078ec0ff */
[----:B------:R-:W-:Y:S02]  /*37e0*/  IADD3 R33, R33, R96, RZ ;  /* 0x0000006021217210 */ /* 0x000fe40007ffe0ff */
[----:B------:R-:W-:Y:S01]  /*37f0*/  IADD3 R40, R68, R43, R40 ;  /* 0x0000002b44287210 */ /* 0x000fe20007ffe028 */
[----:B0-----:R-:W-:Y:S01]  /*3800*/  IMAD.SHL.U32 R13, R89, 0x100, RZ ;  /* 0x00000100590d7824 */ /* 0x001fe200078e00ff */
[----:B------:R-:W-:-:S02]  /*3810*/  IADD3 R42, R42, R119, R84 ;  /* 0x000000772a2a7210 */ /* 0x000fc40007ffe054 */
[----:B------:R-:W-:Y:S02]  /*3820*/  LOP3.LUT R33, R33, 0x3, RZ, 0xc0, !PT ;  /* 0x0000000321217812 */ /* 0x000fe400078ec0ff */
[----:B-1----:R-:W-:Y:S02]  /*3830*/  LOP3.LUT R19, R40, 0xf, RZ, 0xc0, !PT ;  /* 0x0000000f28137812 */ /* 0x002fe400078ec0ff */
[----:B------:R-:W-:Y:S02]  /*3840*/  IADD3 R82, R33, R82, R15 ;  /* 0x0000005221527210 */ /* 0x000fe40007ffe00f */
[----:B------:R-:W-:Y:S01]  /*3850*/  LOP3.LUT R13, R13, 0xf00, RZ, 0xe2, !PT ;  /* 0x00000f000d0d7812 */ /* 0x000fe200078ee2ff */
[----:B------:R-:W-:Y:S01]  /*3860*/  IMAD R19, R42, 0x10, R19 ;  /* 0x000000102a137824 */ /* 0x000fe200078e0213 */
[----:B----4-:R-:W-:-:S03]  /*3870*/  SEL R71, R64, RZ, !P4 ;  /* 0x000000ff40477207 */ /* 0x010fc60006000000 */
[----:B------:R-:W-:Y:S01]  /*3880*/  IMAD R13, R82, 0x1000, R13 ;  /* 0x00001000520d7824 */ /* 0x000fe200078e020d */
[----:B------:R-:W-:Y:S01]  /*3890*/  LOP3.LUT R14, R19, 0xff, RZ, 0xc0, !PT ;  /* 0x000000ff130e7812 */ /* 0x000fe200078ec0ff */
[----:B------:R-:W-:-:S03]  /*38a0*/  FMUL R65, R65, R98 ;  /* 0x0000006241417220 */ /* 0x000fc60000400000 */
[----:B------:R-:W-:-:S04]  /*38b0*/  IADD3 R13, R13, R14, RZ ;  /* 0x0000000e0d0d7210 */ /* 0x000fc80007ffe0ff */
[----:B------:R-:W-:-:S04]  /*38c0*/  LOP3.LUT R18, R13, 0xffff, RZ, 0xc0, !PT ;  /* 0x0000ffff0d127812 */ /* 0x000fc800078ec0ff */
[----:B------:R-:W-:-:S04]  /*38d0*/  SHF.R.U32.HI R13, RZ, 0x7, R18 ;  /* 0x00000007ff0d7819 */ /* 0x000fc80000011612 */
[----:B------:R-:W-:Y:S02]  /*38e0*/  LOP3.LUT R13, R13, 0x1, RZ, 0xc0, !PT ;  /* 0x000000010d0d7812 */ /* 0x000fe400078ec0ff */
[----:B------:R-:W-:Y:S02]  /*38f0*/  ISETP.GT.AND P3, PT, R3, 0x37f, PT ;  /* 0x0000037f0300780c */ /* 0x000fe40003f64270 */
[C---:B------:R-:W-:Y:S01]  /*3900*/  LOP3.LUT R19, R5.reuse, 0xffffff80, RZ, 0xc0, !PT ;  /* 0xffffff8005137812 */ /* 0x040fe200078ec0ff */
[----:B------:R-:W-:Y:S01]  /*3910*/  IMAD.WIDE R14, R5, 0x4, R62 ;  /* 0x00000004050e7825 */ /* 0x000fe200078e023e */
[----:B--2---:R-:W-:-:S05]  /*3920*/  SEL R32, R32, RZ, !P4 ;  /* 0x000000ff20207207 */ /* 0x004fca0006000000 */
[----:B------:R-:W-:Y:S01]  /*3930*/  FADD R20, R32, -R71 ;  /* 0x8000004720147221 */ /* 0x000fe20000000000 */
[----:B---3--:R-:W-:-:S03]  /*3940*/  SEL R21, R66, RZ, !P4 ;  /* 0x000000ff42157207 */ /* 0x008fc60006000000 */
[----:B------:R-:W-:Y:S01]  /*3950*/  FMUL R20, R65, R20 ;  /* 0x0000001441147220 */ /* 0x000fe20000400000 */
[----:B-----5:R-:W-:-:S05]  /*3960*/  SEL R24, R67, RZ, !P4 ;  /* 0x000000ff43187207 */ /* 0x020fca0006000000 */
[----:B------:R-:W-:-:S05]  /*3970*/  FFMA R20, R21, R20, R24 ;  /* 0x0000001415147223 */ /* 0x000fca0000000018 */
[----:B------:R-:W-:-:S04]  /*3980*/  FSETP.GEU.AND P2, PT, R20, RZ, PT ;  /* 0x000000ff1400720b */ /* 0x000fc80003f4e000 */
[----:B------:R-:W-:Y:S02]  /*3990*/  FSEL R12, R20, RZ, P2 ;  /* 0x000000ff140c7208 */ /* 0x000fe40001000000 */
[----:B------:R-:W-:-:S04]  /*39a0*/  ISETP.NE.U32.AND P2, PT, R13, 0x1, PT ;  /* 0x000000010d00780c */ /* 0x000fc80003f45070 */
[----:B------:R-:W-:-:S04]  /*39b0*/  FSEL R117, R117, RZ, P2 ;  /* 0x000000ff75757208 */ /* 0x000fc80001000000 */
[----:B------:R-:W-:Y:S02]  /*39c0*/  @P4 FSEL R12, R117, RZ, P3 ;  /* 0x000000ff750c4208 */ /* 0x000fe40001800000 */
[----:B------:R-:W-:Y:S01]  /*39d0*/  ISETP.NE.AND P4, PT, R19, 0x300, PT ;  /* 0x000003001300780c */ /* 0x000fe20003f85270 */
[----:B------:R-:W-:-:S12]  /*39e0*/  IMAD.MOV.U32 R13, RZ, RZ, RZ ;  /* 0x000000ffff0d7224 */ /* 0x000fd800078e00ff */
[----:B------:R0:W2:Y:S01]  /*39f0*/  @!P4 LDG.E.EL R13, desc[UR4][R14.64+-0xc00] ;  /* 0xfff400040e0dc981 */ /* 0x0000a2000c2e1900 */
[----:B------:R-:W-:Y:S01]  /*3a00*/  VIADD R20, R5, 0xfffffd00 ;  /* 0xfffffd0005147836 */ /* 0x000fe20000000000 */
[----:B------:R-:W-:-:S03]  /*3a10*/  HFMA2.MMA R19, -RZ, RZ, 0, 0 ;  /* 0x00000000ff137435 */ /* 0x000fc600000001ff */
[----:B------:R-:W-:Y:S02]  /*3a20*/  IMAD R25, R20, 0x2d9, R23 ;  /* 0x000002d914197824 */ /* 0x000fe400078e0217 */
[----:B------:R-:W-:-:S04]  /*3a30*/  IMAD.WIDE R32, R5, 0x4, R58 ;  /* 0x0000000405207825 */ /* 0x000fc800078e023a */
[----:B------:R-:W-:Y:S01]  /*3a40*/  IMAD.WIDE R24, R25, 0x4, R60 ;  /* 0x0000000419187825 */ /* 0x000fe200078e023c */
[----:B------:R-:W3:Y:S03]  /*3a50*/  @!P4 LDG.E.EL R19, desc[UR4][R32.64+-0xc00] ;  /* 0xfff400042013c981 */ /* 0x000ee6000c2e1900 */
[----:B------:R-:W-:Y:S02]  /*3a60*/  IMAD.MOV.U32 R23, RZ, RZ, RZ ;  /* 0x000000ffff177224 */ /* 0x000fe400078e00ff */
[----:B------:R-:W-:Y:S02]  /*3a70*/  IMAD.MOV.U32 R42, RZ, RZ, RZ ;  /* 0x000000ffff2a7224 */ /* 0x000fe400078e00ff */
[----:B0-----:R-:W-:-:S05]  /*3a80*/  IMAD.WIDE R14, R5, 0x4, R56 ;  /* 0x00000004050e7825 */ /* 0x001fca00078e0238 */
[----:B------:R-:W4:Y:S01]  /*3a90*/  @!P4 LDG.E.EL R23, desc[UR4][R14.64+-0xc00] ;  /* 0xfff400040e17c981 */ /* 0x000f22000c2e1900 */
[----:B--2---:R-:W-:-:S05]  /*3aa0*/  SEL R13, R13, RZ, !P4 ;  /* 0x000000ff0d0d7207 */ /* 0x004fca0006000000 */
[----:B------:R-:W-:Y:S01]  /*3ab0*/  FADD R21, R13, 9.9999997473787516356e-06 ;  /* 0x3727c5ac0d157421 */ /* 0x000fe20000000000 */
[----:B------:R-:W-:-:S03]  /*3ac0*/  IMAD.MOV.U32 R13, RZ, RZ, RZ ;  /* 0x000000ffff0d7224 */ /* 0x000fc600078e00ff */
[----:B------:R0:W1:Y:S03]  /*3ad0*/  MUFU.SQRT R40, R21 ;  /* 0x0000001500287308 */ /* 0x0000660000002000 */
[----:B------:R2:W5:Y:S01]  /*3ae0*/  @!P4 LDG.E R13, desc[UR4][R24.64] ;  /* 0x00000004180dc981 */ /* 0x000562000c1e1900 */
[----:B0-----:R-:W-:-:S05]  /*3af0*/  IMAD.WIDE R20, R5, 0x4, R54 ;  /* 0x0000000405147825 */ /* 0x001fca00078e0236 */
[----:B------:R0:W5:Y:S01]  /*3b00*/  @!P4 LDG.E.EL R42, desc[UR4][R20.64+-0xc00] ;  /* 0xfff40004142ac981 */ /* 0x000162000c2e1900 */
[C---:B-1----:R-:W-:Y:S02]  /*3b10*/  FSETP.GT.AND P3, PT, R40.reuse, 8.50705917302346158658e+37, PT ;  /* 0x7e8000002800780b */ /* 0x042fe40003f64000 */
[----:B------:R-:W-:-:S11]  /*3b20*/  FSETP.GEU.AND P2, PT, R40, 1.175494350822287508e-38, PT ;  /* 0x008000002800780b */ /* 0x000fd60003f4e000 */
[----:B------:R-:W-:-:S04]  /*3b30*/  @P3 FMUL R40, R40, 0.25 ;  /* 0x3e80000028283820 */ /* 0x000fc80000400000 */
[----:B------:R-:W-:-:S06]  /*3b40*/  @!P2 FMUL R40, R40, 16777216 ;  /* 0x4b8000002828a820 */ /* 0x000fcc0000400000 */
[----:B------:R-:W2:Y:S01]  /*3b50*/  MUFU.RCP R40, R40 ;  /* 0x0000002800287308 */ /* 0x000ea20000001000 */
[----:B------:R-:W-:Y:S02]  /*3b60*/  FSEL R43, R4, 1, P3 ;  /* 0x3f800000042b7808 */ /* 0x000fe40001800000 */
[----:B---3--:R-:W-:-:S03]  /*3b70*/  SEL R64, R19, RZ, !P4 ;  /* 0x000000ff13407207 */ /* 0x008fc60006000000 */
[----:B------:R-:W-:Y:S01]  /*3b80*/  @!P2 FMUL R43, R43, 16777216 ;  /* 0x4b8000002b2ba820 */ /* 0x000fe20000400000 */
[----:B----4-:R-:W-:-:S03]  /*3b90*/  SEL R32, R23, RZ, !P4 ;  /* 0x000000ff17207207 */ /* 0x010fc60006000000 */
[----:B--2---:R-:W-:Y:S01]  /*3ba0*/  FMUL R24, R40, R43 ;  /* 0x0000002b28187220 */ /* 0x004fe20000400000 */
[----:B------:R-:W-:-:S04]  /*3bb0*/  SHF.R.U32.HI R14, RZ, 0x6, R18 ;  /* 0x00000006ff0e7819 */ /* 0x000fc80000011612 */
[----:B------:R-:W-:Y:S02]  /*3bc0*/  LOP3.LUT R14, R14, 0x1, RZ, 0xc0, !PT ;  /* 0x000000010e0e7812 */ /* 0x000fe400078ec0ff */
[----:B------:R-:W-:Y:S02]  /*3bd0*/  ISETP.NE.AND P3, PT, R75, RZ, PT ;  /* 0x000000ff4b00720c */ /* 0x000fe40003f65270 */
[----:B0-----:R-:W-:Y:S02]  /*3be0*/  LOP3.LUT R20, R6, 0xffffff80, RZ, 0xc0, !PT ;  /* 0xffffff8006147812 */ /* 0x001fe400078ec0ff */
[----:B-----5:R-:W-:-:S05]  /*3bf0*/  SEL R13, R13, RZ, !P4 ;  /* 0x000000ff0d0d7207 */ /* 0x020fca0006000000 */
[----:B------:R-:W-:-:S04]  /*3c00*/  FADD R13, R13, -R64 ;  /* 0x800000400d0d7221 */ /* 0x000fc80000000000 */
[----:B------:R-:W-:Y:S01]  /*3c10*/  FMUL R13, R24, R13 ;  /* 0x0000000d180d7220 */ /* 0x000fe20000400000 */
[----:B------:R-:W-:-:S05]  /*3c20*/  SEL R19, R42, RZ, !P4 ;  /* 0x000000ff2a137207 */ /* 0x000fca0006000000 */
[----:B------:R-:W-:-:S05]  /*3c30*/  FFMA R13, R32, R13, R19 ;  /* 0x0000000d200d7223 */ /* 0x000fca0000000013 */
[----:B------:R-:W-:-:S04]  /*3c40*/  FSETP.GEU.AND P2, PT, R13, RZ, PT ;  /* 0x000000ff0d00720b */ /* 0x000fc80003f4e000 */
[----:B------:R-:W-:Y:S02]  /*3c50*/  FSEL R13, R13, RZ, P2 ;  /* 0x000000ff0d0d7208 */ /* 0x000fe40001000000 */
[----:B------:R-:W-:-:S04]  /*3c60*/  ISETP.NE.U32.AND P2, PT, R14, 0x1, PT ;  /* 0x000000010e00780c */ /* 0x000fc80003f45070 */
[----:B------:R-:W-:-:S04]  /*3c70*/  FSEL R74, R74, RZ, P2 ;  /* 0x000000ff4a4a7208 */ /* 0x000fc80001000000 */
[----:B------:R-:W-:Y:S02]  /*3c80*/  @P4 FSEL R13, R74, RZ, P3 ;  /* 0x000000ff4a0d4208 */ /* 0x000fe40001800000 */
[----:B------:R-:W-:Y:S01]  /*3c90*/  ISETP.NE.AND P4, PT, R20, 0x300, PT ;  /* 0x000003001400780c */ /* 0x000fe20003f85270 */
[----:B------:R-:W-:Y:S02]  /*3ca0*/  IMAD.MOV.U32 R19, RZ, RZ, RZ ;  /* 0x000000ffff137224 */ /* 0x000fe400078e00ff */
[----:B------:R-:W-:-:S10]  /*3cb0*/  IMAD.WIDE R14, R6, 0x4, R62 ;  /* 0x00000004060e7825 */ /* 0x000fd400078e023e */
[----:B------:R0:W2:Y:S01]  /*3cc0*/  @!P4 LDG.E.EL R19, desc[UR4][R14.64+-0xc00] ;  /* 0xfff400040e13c981 */ /* 0x0000a2000c2e1900 */
[----:B------:R-:W-:-:S05]  /*3cd0*/  IADD3 R20, R6, -0x300, RZ ;  /* 0xfffffd0006147810 */ /* 0x000fca0007ffe0ff */
[----:B0-----:R-:W-:Y:S02]  /*3ce0*/  IMAD R15, R20, 0x2d9, R17 ;  /* 0x000002d9140f7824 */ /* 0x001fe400078e0211 */
[----:B------:R-:W-:Y:S02]  /*3cf0*/  IMAD.MOV.U32 R17, RZ, RZ, RZ ;  /* 0x000000ffff117224 */ /* 0x000fe400078e00ff */
[----:B------:R-:W-:Y:S01]  /*3d00*/  IMAD.WIDE R14, R15, 0x4, R60 ;  /* 0x000000040f0e7825 */ /* 0x000fe200078e023c */
[----:B------:R-:W-:-:S04]  /*3d10*/  CS2R R42, SRZ ;  /* 0x00000000002a7805 */ /* 0x000fc8000001ff00 */
[----:B------:R-:W3:Y:S01]  /*3d20*/  @!P4 LDG.E R17, desc[UR4][R14.64] ;  /* 0x000000040e11c981 */ /* 0x000ee2000c1e1900 */
[----:B------:R-:W-:-:S04]  /*3d30*/  IMAD.WIDE R24, R6, 0x4, R56 ;  /* 0x0000000406187825 */ /* 0x000fc800078e0238 */
[----:B------:R-:W-:Y:S01]  /*3d40*/  IMAD.WIDE R32, R6, 0x4, R54 ;  /* 0x0000000406207825 */ /* 0x000fe200078e0236 */
[----:B------:R-:W4:Y:S04]  /*3d50*/  @!P4 LDG.E.EL R42, desc[UR4][R24.64+-0xc00] ;  /* 0xfff40004182ac981 */ /* 0x000f28000c2e1900 */
[----:B------:R-:W5:Y:S01]  /*3d60*/  @!P4 LDG.E.EL R43, desc[UR4][R32.64+-0xc00] ;  /* 0xfff40004202bc981 */ /* 0x000f62000c2e1900 */
[----:B--2---:R-:W-:-:S05]  /*3d70*/  SEL R19, R19, RZ, !P4 ;  /* 0x000000ff13137207 */ /* 0x004fca0006000000 */
[----:B------:R-:W-:Y:S01]  /*3d80*/  FADD R21, R19, 9.9999997473787516356e-06 ;  /* 0x3727c5ac13157421 */ /* 0x000fe20000000000 */
[----:B------:R-:W-:-:S03]  /*3d90*/  IMAD.MOV.U32 R19, RZ, RZ, RZ ;  /* 0x000000ffff137224 */ /* 0x000fc600078e00ff */
[----:B------:R0:W1:Y:S02]  /*3da0*/  MUFU.SQRT R23, R21 ;  /* 0x0000001500177308 */ /* 0x0000640000002000 */
[----:B0-----:R-:W-:-:S05]  /*3db0*/  IMAD.WIDE R20, R6, 0x4, R58 ;  /* 0x0000000406147825 */ /* 0x001fca00078e023a */
[----:B------:R5:W2:Y:S01]  /*3dc0*/  @!P4 LDG.E.EL R19, desc[UR4][R20.64+-0xc00] ;  /* 0xfff400041413c981 */ /* 0x000aa2000c2e1900 */
[C---:B-1----:R-:W-:Y:S02]  /*3dd0*/  FSETP.GT.AND P2, PT, R23.reuse, 8.50705917302346158658e+37, PT ;  /* 0x7e8000001700780b */ /* 0x042fe40003f44000 */
[----:B------:R-:W-:-:S11]  /*3de0*/  FSETP.GEU.AND P3, PT, R23, 1.175494350822287508e-38, PT ;  /* 0x008000001700780b */ /* 0x000fd60003f6e000 */
[----:B------:R-:W-:-:S04]  /*3df0*/  @P2 FMUL R23, R23, 0.25 ;  /* 0x3e80000017172820 */ /* 0x000fc80000400000 */
[----:B------:R-:W-:-:S06]  /*3e00*/  @!P3 FMUL R23, R23, 16777216 ;  /* 0x4b8000001717b820 */ /* 0x000fcc0000400000 */
[----:B------:R-:W0:Y:S01]  /*3e10*/  MUFU.RCP R23, R23 ;  /* 0x0000001700177308 */ /* 0x000e220000001000 */
[----:B------:R-:W-:Y:S02]  /*3e20*/  FSEL R40, R4, 1, P2 ;  /* 0x3f80000004287808 */ /* 0x000fe40001000000 */
[----:B---3--:R-:W-:-:S03]  /*3e30*/  SEL R17, R17, RZ, !P4 ;  /* 0x000000ff11117207 */ /* 0x008fc60006000000 */
[----:B------:R-:W-:Y:S01]  /*3e40*/  @!P3 FMUL R40, R40, 16777216 ;  /* 0x4b8000002828b820 */ /* 0x000fe20000400000 */
[----:B-----5:R-:W-:-:S03]  /*3e50*/  SEL R20, R43, RZ, !P4 ;  /* 0x000000ff2b147207 */ /* 0x020fc60006000000 */
[----:B0-----:R-:W-:Y:S01]  /*3e60*/  FMUL R15, R23, R40 ;  /* 0x00000028170f7220 */ /* 0x001fe20000400000 */
[----:B------:R-:W-:Y:S02]  /*3e70*/  ISETP.NE.AND P2, PT, R72, RZ, PT ;  /* 0x000000ff4800720c */ /* 0x000fe40003f45270 */
[----:B--2---:R-:W-:-:S05]  /*3e80*/  SEL R64, R19, RZ, !P4 ;  /* 0x000000ff13407207 */ /* 0x004fca0006000000 */
[----:B------:R-:W-:Y:S01]  /*3e90*/  FADD R14, R17, -R64 ;  /* 0x80000040110e7221 */ /* 0x000fe20000000000 */
[----:B----4-:R-:W-:-:S03]  /*3ea0*/  SEL R17, R42, RZ, !P4 ;  /* 0x000000ff2a117207 */ /* 0x010fc60006000000 */
[----:B------:R-:W-:Y:S01]  /*3eb0*/  FMUL R14, R15, R14 ;  /* 0x0000000e0f0e7220 */ /* 0x000fe20000400000 */
[----:B------:R-:W-:-:S03]  /*3ec0*/  SHF.R.U32.HI R15, RZ, 0x5, R18 ;  /* 0x00000005ff0f7819 */ /* 0x000fc60000011612 */
[----:B------:R-:W-:Y:S01]  /*3ed0*/  FFMA R14, R17, R14, R20 ;  /* 0x0000000e110e7223 */ /* 0x000fe20000000014 */
[----:B------:R-:W-:-:S04]  /*3ee0*/  LOP3.LUT R15, R15, 0x1, RZ, 0xc0, !PT ;  /* 0x000000010f0f7812 */ /* 0x000fc800078ec0ff */
[----:B------:R-:W-:-:S04]  /*3ef0*/  FSETP.GEU.AND P3, PT, R14, RZ, PT ;  /* 0x000000ff0e00720b */ /* 0x000fc80003f6e000 */
[----:B------:R-:W-:Y:S02]  /*3f00*/  FSEL R14, R14, RZ, P3 ;  /* 0x000000ff0e0e7208 */ /* 0x000fe40001800000 */
[----:B------:R-:W-:Y:S02]  /*3f10*/  ISETP.NE.U32.AND P3, PT, R15, 0x1, PT ;  /* 0x000000010f00780c */ /* 0x000fe40003f65070 */
[----:B------:R-:W-:Y:S02]  /*3f20*/  LOP3.LUT R17, R7, 0xffffff80, RZ, 0xc0, !PT ;  /* 0xffffff8007117812 */ /* 0x000fe400078ec0ff */
[----:B------:R-:W-:-:S04]  /*3f30*/  FSEL R45, R45, RZ, P3 ;  /* 0x000000ff2d2d7208 */ /* 0x000fc80001800000 */
[----:B------:R-:W-:Y:S02]  /*3f40*/  @P4 FSEL R14, R45, RZ, P2 ;  /* 0x000000ff2d0e4208 */ /* 0x000fe40001000000 */
[----:B------:R-:W-:Y:S01]  /*3f50*/  ISETP.NE.AND P4, PT, R17, 0x300, PT ;  /* 0x000003001100780c */ /* 0x000fe20003f85270 */
[----:B------:R-:W-:Y:S02]  /*3f60*/  IMAD.MOV.U32 R15, RZ, RZ, RZ ;  /* 0x000000ffff0f7224 */ /* 0x000fe400078e00ff */
[----:B------:R-:W-:-:S10]  /*3f70*/  IMAD.WIDE R20, R7, 0x4, R62 ;  /* 0x0000000407147825 */ /* 0x000fd400078e023e */
[----:B------:R0:W2:Y:S01]  /*3f80*/  @!P4 LDG.E.EL R15, desc[UR4][R20.64+-0xc00] ;  /* 0xfff40004140fc981 */ /* 0x0000a2000c2e1900 */
[----:B------:R-:W-:Y:S01]  /*3f90*/  IADD3 R24, R7, -0x300, RZ ;  /* 0xfffffd0007187810 */ /* 0x000fe20007ffe0ff */
[----:B------:R-:W-:-:S04]  /*3fa0*/  IMAD.MOV.U32 R17, RZ, RZ, RZ ;  /* 0x000000ffff117224 */ /* 0x000fc800078e00ff */
[----:B0-----:R-:W-:Y:S02]  /*3fb0*/  IMAD R21, R24, 0x2d9, R73 ;  /* 0x000002d918157824 */ /* 0x001fe400078e0249 */
[----:B------:R-:W-:-:S04]  /*3fc0*/  IMAD.WIDE R24, R7, 0x4, R58 ;  /* 0x0000000407187825 */ /* 0x000fc800078e023a */
[----:B------:R-:W-:Y:S01]  /*3fd0*/  IMAD.WIDE R20, R21, 0x4, R60 ;  /* 0x0000000415147825 */ /* 0x000fe200078e023c */
[----:B------:R-:W3:Y:S01]  /*3fe0*/  @!P4 LDG.E.EL R17, desc[UR4][R24.64+-0xc00] ;  /* 0xfff400041811c981 */ /* 0x000ee2000c2e1900 */
[----:B------:R-:W-:Y:S02]  /*3ff0*/  MOV R45, RZ ;  /* 0x000000ff002d7202 */ /* 0x000fe40000000f00 */
[----:B------:R-:W-:-:S04]  /*4000*/  IMAD.WIDE R32, R7, 0x4, R56 ;  /* 0x0000000407207825 */ /* 0x000fc800078e0238 */
[----:B------:R-:W-:-:S05]  /*4010*/  IMAD.WIDE R42, R7, 0x4, R54 ;  /* 0x00000004072a7825 */ /* 0x000fca00078e0236 */
[----:B------:R-:W4:Y:S01]  /*4020*/  @!P4 LDG.E.EL R45, desc[UR4][R42.64+-0xc00] ;  /* 0xfff400042a2dc981 */ /* 0x000f22000c2e1900 */
[----:B--2---:R-:W-:-:S05]  /*4030*/  SEL R15, R15, RZ, !P4 ;  /* 0x000000ff0f0f7207 */ /* 0x004fca0006000000 */
[----:B------:R-:W-:Y:S01]  /*4040*/  FADD R19, R15, 9.9999997473787516356e-06 ;  /* 0x3727c5ac0f137421 */ /* 0x000fe20000000000 */
[----:B------:R-:W-:-:S03]  /*4050*/  IMAD.MOV.U32 R15, RZ, RZ, RZ ;  /* 0x000000ffff0f7224 */ /* 0x000fc600078e00ff */
[----:B------:R0:W1:Y:S03]  /*4060*/  MUFU.SQRT R23, R19 ;  /* 0x0000001300177308 */ /* 0x0000660000002000 */
[----:B------:R-:W2:Y:S01]  /*4070*/  @!P4 LDG.E R15, desc[UR4][R20.64] ;  /* 0x00000004140fc981 */ /* 0x000ea2000c1e1900 */
[----:B0-----:R-:W-:-:S06]  /*4080*/  IMAD.MOV.U32 R19, RZ, RZ, RZ ;  /* 0x000000ffff137224 */ /* 0x001fcc00078e00ff */
[----:B------:R-:W5:Y:S01]  /*4090*/  @!P4 LDG.E.EL R19, desc[UR4][R32.64+-0xc00] ;  /* 0xfff400042013c981 */ /* 0x000f62000c2e1900 */
        /* <DEDUP_REMOVED lines=8> */
[----:B----4-:R-:W-:-:S03]  /*4120*/  SEL R45, R45, RZ, !P4 ;  /* 0x000000ff2d2d7207 */ /* 0x010fc60006000000 */
[----:B0-----:R-:W-:Y:S01]  /*4130*/  FMUL R40, R23, R40 ;  /* 0x0000002817287220 */ /* 0x001fe20000400000 */
[----:B------:R-:W-:-:S04]  /*4140*/  SHF.R.U32.HI R17, RZ, 0x4, R18 ;  /* 0x00000004ff117819 */ /* 0x000fc80000011612 */
[----:B------:R-:W-:Y:S02]  /*4150*/  LOP3.LUT R17, R17, 0x1, RZ, 0xc0, !PT ;  /* 0x0000000111117812 */ /* 0x000fe400078ec0ff */
[----:B--2---:R-:W-:-:S05]  /*4160*/  SEL R15, R15, RZ, !P4 ;  /* 0x000000ff0f0f7207 */ /* 0x004fca0006000000 */
[----:B------:R-:W-:-:S04]  /*4170*/  FADD R15, R15, -R64 ;  /* 0x800000400f0f7221 */ /* 0x000fc80000000000 */
[----:B------:R-:W-:Y:S01]  /*4180*/  FMUL R15, R40, R15 ;  /* 0x0000000f280f7220 */ /* 0x000fe20000400000 */
[----:B-----5:R-:W-:-:S05]  /*4190*/  SEL R20, R19, RZ, !P4 ;  /* 0x000000ff13147207 */ /* 0x020fca0006000000 */
[----:B------:R-:W-:-:S05]  /*41a0*/  FFMA R15, R20, R15, R45 ;  /* 0x0000000f140f7223 */ /* 0x000fca000000002d */
        /* <DEDUP_REMOVED lines=9> */
[----:B------:R-:W2:Y:S01]  /*4240*/  @!P4 LDG.E.EL R17, desc[UR4][R20.64+-0xc00] ;  /* 0xfff400041411c981 */ /* 0x000ea2000c2e1900 */
[----:B------:R-:W-:Y:S02]  /*4250*/  IMAD.MOV.U32 R19, RZ, RZ, RZ ;  /* 0x000000ffff137224 */ /* 0x000fe400078e00ff */
[----:B------:R-:W-:-:S04]  /*4260*/  IMAD.WIDE R24, R8, 0x4, R58 ;  /* 0x0000000408187825 */ /* 0x000fc800078e023a */
[----:B------:R-:W-:-:S04]  /*4270*/  IMAD.WIDE R32, R8, 0x4, R56 ;  /* 0x0000000408207825 */ /* 0x000fc800078e0238 */
[----:B------:R-:W-:Y:S01]  /*4280*/  IMAD.WIDE R42, R8, 0x4, R54 ;  /* 0x00000004082a7825 */ /* 0x000fe200078e0236 */
[----:B--2---:R-:W-:-:S05]  /*4290*/  SEL R17, R17, RZ, !P4 ;  /* 0x000000ff11117207 */ /* 0x004fca0006000000 */
[----:B------:R-:W-:Y:S01]  /*42a0*/  FADD R23, R17, 9.9999997473787516356e-06 ;  /* 0x3727c5ac11177421 */ /* 0x000fe20000000000 */
[----:B------:R-:W-:-:S04]  /*42b0*/  VIADD R17, R8, 0xfffffd00 ;  /* 0xfffffd0008117836 */ /* 0x000fc80000000000 */
[----:B------:R-:W-:-:S04]  /*42c0*/  IMAD R17, R17, 0x2d9, R28 ;  /* 0x000002d911117824 */ /* 0x000fc800078e021c */
[----:B------:R-:W-:Y:S01]  /*42d0*/  IMAD.WIDE R20, R17, 0x4, R60 ;  /* 0x0000000411147825 */ /* 0x000fe200078e023c */
[----:B------:R-:W-:Y:S01]  /*42e0*/  HFMA2.MMA R17, -RZ, RZ, 0, 0 ;  /* 0x00000000ff117435 */ /* 0x000fe200000001ff */
[----:B------:R0:W1:Y:S03]  /*42f0*/  MUFU.SQRT R39, R23 ;  /* 0x0000001700277308 */ /* 0x0000660000002000 */
[----:B------:R2:W3:Y:S01]  /*4300*/  @!P4 LDG.E R19, desc[UR4][R20.64] ;  /* 0x000000041413c981 */ /* 0x0004e2000c1e1900 */
[----:B------:R-:W-:-:S05]  /*4310*/  IMAD.MOV.U32 R28, RZ, RZ, RZ ;  /* 0x000000ffff1c7224 */ /* 0x000fca00078e00ff */
[----:B------:R-:W2:Y:S01]  /*4320*/  @!P4 LDG.E.EL R17, desc[UR4][R24.64+-0xc00] ;  /* 0xfff400041811c981 */ /* 0x000ea2000c2e1900 */
[----:B0-----:R-:W-:-:S03]  /*4330*/  IMAD.MOV.U32 R23, RZ, RZ, RZ ;  /* 0x000000ffff177224 */ /* 0x001fc600078e00ff */
[----:B------:R-:W4:Y:S04]  /*4340*/  @!P4 LDG.E.EL R28, desc[UR4][R42.64+-0xc00] ;  /* 0xfff400042a1cc981 */ /* 0x000f28000c2e1900 */
[----:B------:R-:W5:Y:S01]  /*4350*/  @!P4 LDG.E.EL R23, desc[UR4][R32.64+-0xc00] ;  /* 0xfff400042017c981 */ /* 0x000f62000c2e1900 */
[C---:B-1----:R-:W-:Y:S02]  /*4360*/  FSETP.GT.AND P2, PT, R39.reuse, 8.50705917302346158658e+37, PT ;  /* 0x7e8000002700780b */ /* 0x042fe40003f44000 */
[----:B------:R-:W-:-:S11]  /*4370*/  FSETP.GEU.AND P1, PT, R39, 1.175494350822287508e-38, PT ;  /* 0x008000002700780b */ /* 0x000fd60003f2e000 */
[----:B------:R-:W-:-:S04]  /*4380*/  @P2 FMUL R39, R39, 0.25 ;  /* 0x3e80000027272820 */ /* 0x000fc80000400000 */
[----:B------:R-:W-:-:S06]  /*4390*/  @!P1 FMUL R39, R39, 16777216 ;  /* 0x4b80000027279820 */ /* 0x000fcc0000400000 */
[----:B------:R-:W0:Y:S01]  /*43a0*/  MUFU.RCP R39, R39 ;  /* 0x0000002700277308 */ /* 0x000e220000001000 */
[----:B------:R-:W-:-:S05]  /*43b0*/  FSEL R40, R4, 1, P2 ;  /* 0x3f80000004287808 */ /* 0x000fca0001000000 */
[----:B------:R-:W-:-:S04]  /*43c0*/  @!P1 FMUL R40, R40, 16777216 ;  /* 0x4b80000028289820 */ /* 0x000fc80000400000 */
[----:B0-----:R-:W-:Y:S01]  /*43d0*/  FMUL R40, R39, R40 ;  /* 0x0000002827287220 */ /* 0x001fe20000400000 */
[----:B--2---:R-:W-:Y:S02]  /*43e0*/  SEL R20, R17, RZ, !P4 ;  /* 0x000000ff11147207 */ /* 0x004fe40006000000 */
[----:B---3--:R-:W-:Y:S02]  /*43f0*/  SEL R17, R19, RZ, !P4 ;  /* 0x000000ff13117207 */ /* 0x008fe40006000000 */
[----:B----4-:R-:W-:-:S03]  /*4400*/  SEL R19, R28, RZ, !P4 ;  /* 0x000000ff1c137207 */ /* 0x010fc60006000000 */
[----:B------:R-:W-:Y:S01]  /*4410*/  FADD R17, R17, -R20 ;  /* 0x8000001411117221 */ /* 0x000fe20000000000 */
[----:B-----5:R-:W-:-:S03]  /*4420*/  SEL R20, R23, RZ, !P4 ;  /* 0x000000ff17147207 */ /* 0x020fc60006000000 */
[----:B------:R-:W-:-:S04]  /*4430*/  FMUL R17, R40, R17 ;  /* 0x0000001128117220 */ /* 0x000fc80000400000 */
[----:B------:R-:W-:-:S05]  /*4440*/  FFMA R17, R20, R17, R19 ;  /* 0x0000001114117223 */ /* 0x000fca0000000013 */
[----:B------:R-:W-:-:S04]  /*4450*/  FSETP.GEU.AND P1, PT, R17, RZ, PT ;  /* 0x000000ff1100720b */ /* 0x000fc80003f2e000 */
[----:B------:R-:W-:Y:S02]  /*4460*/  FSEL R32, R17, RZ, P1 ;  /* 0x000000ff11207208 */ /* 0x000fe40000800000 */
[----:B------:R-:W-:-:S04]  /*4470*/  SHF.R.U32.HI R17, RZ, 0x3, R18 ;  /* 0x00000003ff117819 */ /* 0x000fc80000011612 */
[----:B------:R-:W-:-:S04]  /*4480*/  LOP3.LUT R17, R17, 0x1, RZ, 0xc0, !PT ;  /* 0x0000000111117812 */ /* 0x000fc800078ec0ff */
        /* <DEDUP_REMOVED lines=10> */
[----:B------:R-:W-:-:S04]  /*4530*/  IMAD.WIDE R24, R9, 0x4, R58 ;  /* 0x0000000409187825 */ /* 0x000fc800078e023a */
[----:B------:R-:W-:Y:S01]  /*4540*/  IMAD.WIDE R20, R21, 0x4, R60 ;  /* 0x0000000415147825 */ /* 0x000fe200078e023c */
[----:B------:R-:W-:-:S03]  /*4550*/  MOV R27, RZ ;  /* 0x000000ff001b7202 */ /* 0x000fc60000000f00 */
[----:B------:R-:W-:-:S04]  /*4560*/  IMAD.WIDE R42, R9, 0x4, R56 ;  /* 0x00000004092a7825 */ /* 0x000fc800078e0238 */
[----:B------:R-:W-:Y:S01]  /*4570*/  IMAD.WIDE R64, R9, 0x4, R54 ;  /* 0x0000000409407825 */ /* 0x000fe200078e0236 */
[----:B------:R-:W3:Y:S01]  /*4580*/  @!P4 LDG.E.EL R27, desc[UR4][R42.64+-0xc00] ;  /* 0xfff400042a1bc981 */ /* 0x000ee2000c2e1900 */
[----:B--2---:R-:W-:-:S05]  /*4590*/  SEL R17, R17, RZ, !P4 ;  /* 0x000000ff11117207 */ /* 0x004fca0006000000 */
[----:B------:R-:W-:-:S04]  /*45a0*/  FADD R19, R17, 9.9999997473787516356e-06 ;  /* 0x3727c5ac11137421 */ /* 0x000fc80000000000 */
[----:B------:R-:W0:Y:S02]  /*45b0*/  MUFU.SQRT R23, R19 ;  /* 0x0000001300177308 */ /* 0x000e240000002000 */
[C---:B0-----:R-:W-:Y:S02]  /*45c0*/  FSETP.GT.AND P1, PT, R23.reuse, 8.50705917302346158658e+37, PT ;  /* 0x7e8000001700780b */ /* 0x041fe40003f24000 */
[----:B------:R-:W-:-:S11]  /*45d0*/  FSETP.GEU.AND P0, PT, R23, 1.175494350822287508e-38, PT ;  /* 0x008000001700780b */ /* 0x000fd60003f0e000 */
[----:B------:R-:W-:-:S04]  /*45e0*/  @P1 FMUL R23, R23, 0.25 ;  /* 0x3e80000017171820 */ /* 0x000fc80000400000 */
[----:B------:R-:W-:-:S06]  /*45f0*/  @!P0 FMUL R23, R23, 16777216 ;  /* 0x4b80000017178820 */ /* 0x000fcc0000400000 */
[----:B------:R-:W0:Y:S01]  /*4600*/  MUFU.RCP R23, R23 ;  /* 0x0000001700177308 */ /* 0x000e220000001000 */
[----:B------:R-:W-:Y:S01]  /*4610*/  FSEL R28, R4, 1, P1 ;  /* 0x3f800000041c7808 */ /* 0x000fe20000800000 */
[----:B------:R-:W-:Y:S02]  /*4620*/  IMAD.MOV.U32 R17, RZ, RZ, RZ ;  /* 0x000000ffff117224 */ /* 0x000fe400078e00ff */
[----:B------:R-:W-:Y:S02]  /*4630*/  IMAD.MOV.U32 R19, RZ, RZ, RZ ;  /* 0x000000ffff137224 */ /* 0x000fe400078e00ff */
[----:B------:R-:W-:Y:S02]  /*4640*/  @!P0 FMUL R28, R28, 16777216 ;  /* 0x4b8000001c1c8820 */ /* 0x000fe40000400000 */
[----:B------:R-:W2:Y:S04]  /*4650*/  @!P4 LDG.E R17, desc[UR4][R20.64] ;  /* 0x000000041411c981 */ /* 0x000ea8000c1e1900 */
[----:B------:R-:W4:Y:S01]  /*4660*/  @!P4 LDG.E.EL R19, desc[UR4][R24.64+-0xc00] ;  /* 0xfff400041813c981 */ /* 0x000f22000c2e1900 */
[----:B0-----:R-:W-:Y:S01]  /*4670*/  FMUL R40, R23, R28 ;  /* 0x0000001c17287220 */ /* 0x001fe20000400000 */
[----:B------:R-:W-:-:S06]  /*4680*/  IMAD.MOV.U32 R28, RZ, RZ, RZ ;  /* 0x000000ffff1c7224 */ /* 0x000fcc00078e00ff */
[----:B------:R-:W5:Y:S01]  /*4690*/  @!P4 LDG.E.EL R28, desc[UR4][R64.64+-0xc00] ;  /* 0xfff40004401cc981 */ /* 0x000f62000c2e1900 */
[----:B------:R-:W-:Y:S01]  /*46a0*/  IMAD.WIDE R62, R10, 0x4, R62 ;  /* 0x000000040a3e7825 */ /* 0x000fe200078e023e */
[----:B--2---:R-:W-:Y:S02]  /*46b0*/  SEL R17, R17, RZ, !P4 ;  /* 0x000000ff11117207 */ /* 0x004fe40006000000 */
[----:B----4-:R-:W-:-:S05]  /*46c0*/  SEL R20, R19, RZ, !P4 ;  /* 0x000000ff13147207 */ /* 0x010fca0006000000 */
[----:B------:R-:W-:Y:S01]  /*46d0*/  FADD R17, R17, -R20 ;  /* 0x8000001411117221 */ /* 0x000fe20000000000 */
[----:B---3--:R-:W-:-:S03]  /*46e0*/  SEL R20, R27, RZ, !P4 ;  /* 0x000000ff1b147207 */ /* 0x008fc60006000000 */
[----:B------:R-:W-:Y:S01]  /*46f0*/  FMUL R17, R40, R17 ;  /* 0x0000001128117220 */ /* 0x000fe20000400000 */
[----:B-----5:R-:W-:-:S05]  /*4700*/  SEL R19, R28, RZ, !P4 ;  /* 0x000000ff1c137207 */ /* 0x020fca0006000000 */
        /* <DEDUP_REMOVED lines=10> */
[----:B------:R-:W-:-:S12]  /*47b0*/  IMAD.MOV.U32 R17, RZ, RZ, RZ ;  /* 0x000000ffff117224 */ /* 0x000fd800078e00ff */
[----:B------:R-:W2:Y:S01]  /*47c0*/  @!P4 LDG.E.EL R17, desc[UR4][R62.64+-0xc00] ;  /* 0xfff400043e11c981 */ /* 0x000ea2000c2e1900 */
[----:B------:R-:W-:Y:S01]  /*47d0*/  IMAD.WIDE R58, R10, 0x4, R58 ;  /* 0x000000040a3a7825 */ /* 0x000fe200078e023a */
[----:B------:R-:W-:-:S03]  /*47e0*/  HFMA2.MMA R23, -RZ, RZ, 0, 0 ;  /* 0x00000000ff177435 */ /* 0x000fc600000001ff */
[----:B------:R-:W-:Y:S02]  /*47f0*/  IMAD.MOV.U32 R24, RZ, RZ, RZ ;  /* 0x000000ffff187224 */ /* 0x000fe400078e00ff */
[----:B------:R-:W-:-:S04]  /*4800*/  IMAD.WIDE R56, R10, 0x4, R56 ;  /* 0x000000040a387825 */ /* 0x000fc800078e0238 */
[----:B------:R-:W-:Y:S01]  /*4810*/  IMAD.WIDE R54, R10, 0x4, R54 ;  /* 0x000000040a367825 */ /* 0x000fe200078e0236 */
[----:B------:R-:W3:Y:S04]  /*4820*/  @!P4 LDG.E.EL R23, desc[UR4][R56.64+-0xc00] ;  /* 0xfff400043817c981 */ /* 0x000ee8000c2e1900 */
[----:B------:R-:W4:Y:S01]  /*4830*/  @!P4 LDG.E.EL R24, desc[UR4][R54.64+-0xc00] ;  /* 0xfff400043618c981 */ /* 0x000f22000c2e1900 */
[----:B--2---:R-:W-:-:S05]  /*4840*/  SEL R17, R17, RZ, !P4 ;  /* 0x000000ff11117207 */ /* 0x004fca0006000000 */
[----:B------:R-:W-:Y:S01]  /*4850*/  FADD R19, R17, 9.9999997473787516356e-06 ;  /* 0x3727c5ac11137421 */ /* 0x000fe20000000000 */
[----:B------:R-:W-:-:S05]  /*4860*/  IADD3 R17, R10, -0x300, RZ ;  /* 0xfffffd000a117810 */ /* 0x000fca0007ffe0ff */
[----:B------:R-:W-:Y:S01]  /*4870*/  IMAD R17, R17, 0x2d9, R26 ;  /* 0x000002d911117824 */ /* 0x000fe200078e021a */
[----:B------:R0:W1:Y:S03]  /*4880*/  MUFU.SQRT R20, R19 ;  /* 0x0000001300147308 */ /* 0x0000660000002000 */
[----:B------:R-:W-:-:S04]  /*4890*/  IMAD.WIDE R60, R17, 0x4, R60 ;  /* 0x00000004113c7825 */ /* 0x000fc800078e023c */
[----:B------:R-:W-:Y:S02]  /*48a0*/  IMAD.MOV.U32 R17, RZ, RZ, RZ ;  /* 0x000000ffff117224 */ /* 0x000fe400078e00ff */
[----:B0-----:R-:W-:-:S04]  /*48b0*/  IMAD.MOV.U32 R19, RZ, RZ, RZ ;  /* 0x000000ffff137224 */ /* 0x001fc800078e00ff */
[----:B------:R-:W2:Y:S04]  /*48c0*/  @!P4 LDG.E R17, desc[UR4][R60.64] ;  /* 0x000000043c11c981 */ /* 0x000ea8000c1e1900 */
        /* <DEDUP_REMOVED lines=9> */
[----:B------:R-:W-:Y:S01]  /*4960*/  IMAD.WIDE R20, R3, 0x4, R52 ;  /* 0x0000000403147825 */ /* 0x000fe200078e0234 */
[----:B--2---:R-:W-:Y:S02]  /*4970*/  SEL R17, R17, RZ, !P4 ;  /* 0x000000ff11117207 */ /* 0x004fe40006000000 */
[----:B-----5:R-:W-:Y:S02]  /*4980*/  SEL R26, R19, RZ, !P4 ;  /* 0x000000ff131a7207 */ /* 0x020fe40006000000 */
[----:B----4-:R-:W-:-:S03]  /*4990*/  SEL R19, R24, RZ, !P4 ;  /* 0x000000ff18137207 */ /* 0x010fc60006000000 */
[----:B------:R-:W-:Y:S01]  /*49a0*/  FADD R17, R17, -R26 ;  /* 0x8000001a11117221 */ /* 0x000fe20000000000 */
[----:B---3--:R-:W-:-:S03]  /*49b0*/  SEL R26, R23, RZ, !P4 ;  /* 0x000000ff171a7207 */ /* 0x008fc60006000000 */
[----:B------:R-:W-:-:S04]  /*49c0*/  FMUL R17, R28, R17 ;  /* 0x000000111c117220 */ /* 0x000fc80000400000 */
[----:B------:R-:W-:-:S05]  /*49d0*/  FFMA R17, R26, R17, R19 ;  /* 0x000000111a117223 */ /* 0x000fca0000000013 */
[----:B------:R-:W-:-:S04]  /*49e0*/  FSETP.GEU.AND P5, PT, R17, RZ, PT ;  /* 0x000000ff1100720b */ /* 0x000fc80003fae000 */
[----:B------:R-:W-:Y:S02]  /*49f0*/  FSEL R34, R17, RZ, P5 ;  /* 0x000000ff11227208 */ /* 0x000fe40002800000 */
[----:B------:R-:W-:-:S04]  /*4a00*/  SHF.R.U32.HI R17, RZ, 0x1, R18 ;  /* 0x00000001ff117819 */ /* 0x000fc80000011612 */
[----:B------:R-:W-:-:S04]  /*4a10*/  LOP3.LUT R17, R17, 0x1, RZ, 0xc0, !PT ;  /* 0x0000000111117812 */ /* 0x000fc800078ec0ff */
[----:B------:R-:W-:Y:S01]  /*4a20*/  ISETP.NE.U32.AND P5, PT, R17, 0x1, PT ;  /* 0x000000011100780c */ /* 0x000fe20003fa5070 */
[----:B------:R-:W-:-:S03]  /*4a30*/  VIADD R17, R3, 0xfffffe80 ;  /* 0xfffffe8003117836 */ /* 0x000fc60000000000 */
[----:B------:R-:W-:-:S04]  /*4a40*/  FSEL R29, R29, RZ, P5 ;  /* 0x000000ff1d1d7208 */ /* 0x000fc80002800000 */
[----:B------:R-:W-:Y:S02]  /*4a50*/  @P4 FSEL R34, R29, RZ, P6 ;  /* 0x000000ff1d224208 */ /* 0x000fe40003000000 */
[----:B------:R-:W-:Y:S02]  /*4a60*/  ISETP.GE.U32.AND P4, PT, R17, 0x180, PT ;  /* 0x000001801100780c */ /* 0x000fe40003f86070 */
[----:B------:R-:W-:-:S11]  /*4a70*/  MOV R19, RZ ;  /* 0x000000ff00137202 */ /* 0x000fd60000000f00 */
[----:B------:R0:W2:Y:S01]  /*4a80*/  @!P4 LDG.E.EL R19, desc[UR4][R20.64+-0x600] ;  /* 0xfffa00041413c981 */ /* 0x0000a2000c2e1900 */
[----:B------:R-:W-:Y:S02]  /*4a90*/  IMAD R112, R11, 0x44580, R112 ;  /* 0x000445800b707824 */ /* 0x000fe400078e0270 */
[----:B------:R-:W-:-:S04]  /*4aa0*/  IMAD.WIDE R24, R3, 0x4, R30 ;  /* 0x0000000403187825 */ /* 0x000fc800078e021e */
[----:B0-----:R-:W-:Y:S02]  /*4ab0*/  IMAD R21, R17, 0x2d9, R112 ;  /* 0x000002d911157824 */ /* 0x001fe400078e0270 */
[----:B------:R-:W-:Y:S02]  /*4ac0*/  IMAD.MOV.U32 R17, RZ, RZ, RZ ;  /* 0x000000ffff117224 */ /* 0x000fe400078e00ff */
[----:B------:R-:W-:Y:S01]  /*4ad0*/  IMAD.WIDE R20, R21, 0x4, R50 ;  /* 0x0000000415147825 */ /* 0x000fe200078e0232 */
[----:B------:R-:W-:-:S04]  /*4ae0*/  HFMA2.MMA R37, -RZ, RZ, 0, 0 ;  /* 0x00000000ff257435 */ /* 0x000fc800000001ff */
[----:B------:R-:W3:Y:S01]  /*4af0*/  @!P4 LDG.E R17, desc[UR4][R20.64] ;  /* 0x000000041411c981 */ /* 0x000ee2000c1e1900 */
[----:B------:R-:W-:Y:S02]  /*4b00*/  IMAD.MOV.U32 R39, RZ, RZ, RZ ;  /* 0x000000ffff277224 */ /* 0x000fe400078e00ff */
[----:B------:R-:W-:-:S04]  /*4b10*/  IMAD.WIDE R26, R3, 0x4, R46 ;  /* 0x00000004031a7825 */ /* 0x000fc800078e022e */
[----:B------:R-:W-:Y:S01]  /*4b20*/  IMAD.WIDE R28, R3, 0x4, R48 ;  /* 0x00000004031c7825 */ /* 0x000fe200078e0230 */
[----:B------:R-:W4:Y:S04]  /*4b30*/  @!P4 LDG.E.EL R37, desc[UR4][R26.64+-0x600] ;  /* 0xfffa00041a25c981 */ /* 0x000f28000c2e1900 */
[----:B------:R-:W5:Y:S01]  /*4b40*/  @!P4 LDG.E.EL R39, desc[UR4][R28.64+-0x600] ;  /* 0xfffa00041c27c981 */ /* 0x000f62000c2e1900 */
[----:B--2---:R-:W-:-:S05]  /*4b50*/  SEL R19, R19, RZ, !P4 ;  /* 0x000000ff13137207 */ /* 0x004fca0006000000 */
[----:B------:R-:W-:-:S04]  /*4b60*/  FADD R19, R19, 9.9999997473787516356e-06 ;  /* 0x3727c5ac13137421 */ /* 0x000fc80000000000 */
[----:B------:R0:W1:Y:S02]  /*4b70*/  MUFU.SQRT R23, R19 ;  /* 0x0000001300177308 */ /* 0x0000640000002000 */
[----:B0-----:R-:W-:-:S06]  /*4b80*/  IMAD.MOV.U32 R19, RZ, RZ, RZ ;  /* 0x000000ffff137224 */ /* 0x001fcc00078e00ff */
[----:B------:R-:W2:Y:S01]  /*4b90*/  @!P4 LDG.E.EL R19, desc[UR4][R24.64+-0x600] ;  /* 0xfffa00041813c981 */ /* 0x000ea2000c2e1900 */
        /* <DEDUP_REMOVED lines=10> */
[----:B--2---:R-:W-:-:S05]  /*4c40*/  SEL R20, R19, RZ, !P4 ;  /* 0x000000ff13147207 */ /* 0x004fca0006000000 */
[----:B------:R-:W-:Y:S01]  /*4c50*/  FADD R17, R17, -R20 ;  /* 0x8000001411117221 */ /* 0x000fe20000000000 */
[----:B----4-:R-:W-:-:S03]  /*4c60*/  SEL R20, R37, RZ, !P4 ;  /* 0x000000ff25147207 */ /* 0x010fc60006000000 */
[----:B------:R-:W-:-:S04]  /*4c70*/  FMUL R17, R40, R17 ;  /* 0x0000001128117220 */ /* 0x000fc80000400000 */
[----:B------:R-:W-:-:S05]  /*4c80*/  FFMA R17, R20, R17, R39 ;  /* 0x0000001114117223 */ /* 0x000fca0000000027 */
[----:B------:R-:W-:-:S04]  /*4c90*/  FSETP.GEU.AND P5, PT, R17, RZ, PT ;  /* 0x000000ff1100720b */ /* 0x000fc80003fae000 */
[----:B------:R-:W-:Y:S01]  /*4ca0*/  @!P4 FSEL R12, R17, RZ, P5 ;  /* 0x000000ff110cc208 */ /* 0x000fe20002800000 */
[----:B------:R-:W-:-:S05]  /*4cb0*/  VIADD R17, R5, 0xfffffe80 ;  /* 0xfffffe8005117836 */ /* 0x000fca0000000000 */
[----:B------:R-:W-:Y:S01]  /*4cc0*/  ISETP.GE.U32.AND P4, PT, R17, 0x180, PT ;  /* 0x000001801100780c */ /* 0x000fe20003f86070 */
[----:B------:R-:W-:Y:S01]  /*4cd0*/  IMAD.WIDE R20, R5, 0x4, R52 ;  /* 0x0000000405147825 */ /* 0x000fe200078e0234 */
[----:B------:R-:W-:-:S11]  /*4ce0*/  MOV R19, RZ ;  /* 0x000000ff00137202 */ /* 0x000fd60000000f00 */
[----:B------:R0:W2:Y:S01]  /*4cf0*/  @!P4 LDG.E.EL R19, desc[UR4][R20.64+-0x600] ;  /* 0xfffa00041413c981 */ /* 0x0000a2000c2e1900 */
[----:B------:R-:W-:Y:S02]  /*4d00*/  IMAD R92, R17, 0x2d9, R92 ;  /* 0x000002d9115c7824 */ /* 0x000fe400078e025c */
[----:B------:R-:W-:Y:S02]  /*4d10*/  IMAD.MOV.U32 R17, RZ, RZ, RZ ;  /* 0x000000ffff117224 */ /* 0x000fe400078e00ff */
[----:B0-----:R-:W-:Y:S01]  /*4d20*/  IMAD R21, R11, 0x44580, R92 ;  /* 0x000445800b157824 */ /* 0x001fe200078e025c */
[----:B------:R-:W-:-:S03]  /*4d30*/  HFMA2.MMA R37, -RZ, RZ, 0, 0 ;  /* 0x00000000ff257435 */ /* 0x000fc600000001ff */
[----:B------:R-:W-:-:S05]  /*4d40*/  IMAD.WIDE R20, R21, 0x4, R50 ;  /* 0x0000000415147825 */ /* 0x000fca00078e0232 */
        /* <DEDUP_REMOVED lines=15> */
[----:B------:R-:W-:-:S04]  /*4e40*/  IMAD.MOV.U32 R19, RZ, RZ, RZ ;  /* 0x000000ffff137224 */ /* 0x000fc800078e00ff */
[----:B------:R-:W-:-:S04]  /*4e50*/  @!P6 FMUL R24, R24, 16777216 ;  /* 0x4b8000001818e820 */ /* 0x000fc80000400000 */
[----:B0-----:R-:W-:Y:S01]  /*4e60*/  FMUL R40, R23, R24 ;  /* 0x0000001817287220 */ /* 0x001fe20000400000 */
[----:B------:R-:W-:-:S05]  /*4e70*/  IMAD.WIDE R24, R5, 0x4, R30 ;  /* 0x0000000405187825 */ /* 0x000fca00078e021e */
[----:B------:R-:W2:Y:S01]  /*4e80*/  @!P4 LDG.E.EL R19, desc[UR4][R24.64+-0x600] ;  /* 0xfffa00041813c981 */ /* 0x000ea2000c2e1900 */
[----:B---3--:R-:W-:Y:S02]  /*4e90*/  SEL R17, R17, RZ, !P4 ;  /* 0x000000ff11117207 */ /* 0x008fe40006000000 */
[----:B-----5:R-:W-:Y:S02]  /*4ea0*/  SEL R39, R39, RZ, !P4 ;  /* 0x000000ff27277207 */ /* 0x020fe40006000000 */
        /* <DEDUP_REMOVED lines=53> */
[----:B0-----:R-:W-:Y:S02]  /*5200*/  IMAD R21, R11, 0x44580, R44 ;  /* 0x000445800b157824 */ /* 0x001fe400078e022c */
[----:B------:R-:W-:Y:S02]  /*5210*/  IMAD.MOV.U32 R11, RZ, RZ, RZ ;  /* 0x000000ffff0b7224 */ /* 0x000fe400078e00ff */
[----:B------:R-:W-:-:S05]  /*5220*/  IMAD.WIDE R20, R21, 0x4, R50 ;  /* 0x0000000415147825 */ /* 0x000fca00078e0232 */
[----:B------:R-:W3:Y:S01]  /*5230*/  @!P4 LDG.E R11, desc[UR4][R20.64] ;  /* 0x00000004140bc981 */ /* 0x000ee2000c1e1900 */
[----:B------:R-:W-:Y:S02]  /*5240*/  IMAD.MOV.U32 R37, RZ, RZ, RZ ;  /* 0x000000ffff257224 */ /* 0x000fe400078e00ff */
[----:B------:R-:W-:-:S04]  /*5250*/  IMAD.WIDE R26, R7, 0x4, R46 ;  /* 0x00000004071a7825 */ /* 0x000fc800078e022e */
[----:B------:R-:W-:-:S05]  /*5260*/  IMAD.WIDE R28, R7, 0x4, R48 ;  /* 0x00000004071c7825 */ /* 0x000fca00078e0230 */
[----:B------:R-:W4:Y:S01]  /*5270*/  @!P4 LDG.E.EL R37, desc[UR4][R28.64+-0x600] ;  /* 0xfffa00041c25c981 */ /* 0x000f22000c2e1900 */
        /* <DEDUP_REMOVED lines=8> */
[----:B------:R-:W-:-:S05]  /*5300*/  FSEL R24, R4, 1, P5 ;  /* 0x3f80000004187808 */ /* 0x000fca0002800000 */
[----:B------:R-:W-:Y:S01]  /*5310*/  @!P6 FMUL R24, R24, 16777216 ;  /* 0x4b8000001818e820 */ /* 0x000fe20000400000 */
[----:B------:R-:W-:-:S03]  /*5320*/  HFMA2.MMA R19, -RZ, RZ, 0, 0 ;  /* 0x00000000ff137435 */ /* 0x000fc600000001ff */
[----:B0-----:R-:W-:Y:S01]  /*5330*/  FMUL R40, R23, R24 ;  /* 0x0000001817287220 */ /* 0x001fe20000400000 */
[----:B------:R-:W-:-:S06]  /*5340*/  IMAD.WIDE R24, R7, 0x4, R30 ;  /* 0x0000000407187825 */ /* 0x000fcc00078e021e */
[----:B------:R-:W2:Y:S04]  /*5350*/  @!P4 LDG.E.EL R19, desc[UR4][R26.64+-0x600] ;  /* 0xfffa00041a13c981 */ /* 0x000ea8000c2e1900 */
[----:B------:R-:W5:Y:S01]  /*5360*/  @!P4 LDG.E.EL R17, desc[UR4][R24.64+-0x600] ;  /* 0xfffa00041811c981 */ /* 0x000f62000c2e1900 */
[----:B---3--:R-:W-:Y:S02]  /*5370*/  SEL R11, R11, RZ, !P4 ;  /* 0x000000ff0b0b7207 */ /* 0x008fe40006000000 */
[----:B----4-:R-:W-:Y:S02]  /*5380*/  SEL R37, R37, RZ, !P4 ;  /* 0x000000ff25257207 */ /* 0x010fe40006000000 */
[----:B-----5:R-:W-:-:S05]  /*5390*/  SEL R20, R17, RZ, !P4 ;  /* 0x000000ff11147207 */ /* 0x020fca0006000000 */
[----:B------:R-:W-:Y:S01]  /*53a0*/  FADD R11, R11, -R20 ;  /* 0x800000140b0b7221 */ /* 0x000fe20000000000 */
[----:B--2---:R-:W-:-:S03]  /*53b0*/  SEL R20, R19, RZ, !P4 ;  /* 0x000000ff13147207 */ /* 0x004fc60006000000 */
        /* <DEDUP_REMOVED lines=9> */
[----:B------:R-:W-:Y:S01]  /*5450*/  IMAD R24, R2, 0x44580, R93 ;  /* 0x0004458002187824 */ /* 0x000fe200078e025d */
[----:B------:R-:W-:-:S03]  /*5460*/  HFMA2.MMA R23, -RZ, RZ, 0, 0 ;  /* 0x00000000ff177435 */ /* 0x000fc600000001ff */
[----:B0-----:R-:W-:Y:S02]  /*5470*/  IMAD R21, R11, 0x2d9, R24 ;  /* 0x000002d90b157824 */ /* 0x001fe400078e0218 */
[----:B------:R-:W-:Y:S02]  /*5480*/  IMAD.MOV.U32 R11, RZ, RZ, RZ ;  /* 0x000000ffff0b7224 */ /* 0x000fe400078e00ff */
[----:B------:R-:W-:-:S04]  /*5490*/  IMAD.WIDE R20, R21, 0x4, R50 ;  /* 0x0000000415147825 */ /* 0x000fc800078e0232 */
[C---:B------:R-:W-:Y:S01]  /*54a0*/  IMAD.WIDE R24, R8.reuse, 0x4, R30 ;  /* 0x0000000408187825 */ /* 0x040fe200078e021e */
[----:B------:R-:W3:Y:S03]  /*54b0*/  @!P4 LDG.E R11, desc[UR4][R20.64] ;  /* 0x00000004140bc981 */ /* 0x000ee6000c1e1900 */
[----:B------:R-:W-:Y:S02]  /*54c0*/  IMAD.MOV.U32 R37, RZ, RZ, RZ ;  /* 0x000000ffff257224 */ /* 0x000fe400078e00ff */
        /* <DEDUP_REMOVED lines=12> */
[----:B------:R-:W-:Y:S02]  /*5590*/  @!P6 FMUL R26, R26, 16777216 ;  /* 0x4b8000001a1ae820 */ /* 0x000fe40000400000 */
[----:B------:R-:W2:Y:S02]  /*55a0*/  @!P4 LDG.E.EL R17, desc[UR4][R24.64+-0x600] ;  /* 0xfffa00041811c981 */ /* 0x000ea4000c2e1900 */
[----:B0-----:R-:W-:Y:S01]  /*55b0*/  FMUL R39, R19, R26 ;  /* 0x0000001a13277220 */ /* 0x001fe20000400000 */
[----:B------:R-:W-:-:S05]  /*55c0*/  IMAD.WIDE R26, R8, 0x4, R46 ;  /* 0x00000004081a7825 */ /* 0x000fca00078e022e */
[----:B------:R-:W5:Y:S01]  /*55d0*/  @!P4 LDG.E.EL R23, desc[UR4][R26.64+-0x600] ;  /* 0xfffa00041a17c981 */ /* 0x000f62000c2e1900 */
[----:B---3--:R-:W-:Y:S02]  /*55e0*/  SEL R8, R11, RZ, !P4 ;  /* 0x000000ff0b087207 */ /* 0x008fe40006000000 */
[----:B----4-:R-:W-:Y:S02]  /*55f0*/  SEL R20, R37, RZ, !P4 ;  /* 0x000000ff25147207 */ /* 0x010fe40006000000 */
[----:B------:R-:W-:Y:S02]  /*5600*/  MOV R11, RZ ;  /* 0x000000ff000b7202 */ /* 0x000fe40000000f00 */
[----:B--2---:R-:W-:-:S05]  /*5610*/  SEL R17, R17, RZ, !P4 ;  /* 0x000000ff11117207 */ /* 0x004fca0006000000 */
[----:B------:R-:W-:-:S04]  /*5620*/  FADD R8, R8, -R17 ;  /* 0x8000001108087221 */ /* 0x000fc80000000000 */
[----:B------:R-:W-:Y:S01]  /*5630*/  FMUL R8, R39, R8 ;  /* 0x0000000827087220 */ /* 0x000fe20000400000 */
[----:B-----5:R-:W-:-:S05]  /*5640*/  SEL R23, R23, RZ, !P4 ;  /* 0x000000ff17177207 */ /* 0x020fca0006000000 */
[----:B------:R-:W-:-:S05]  /*5650*/  FFMA R8, R23, R8, R20 ;  /* 0x0000000817087223 */ /* 0x000fca0000000014 */
[----:B------:R-:W-:-:S04]  /*5660*/  FSETP.GEU.AND P5, PT, R8, RZ, PT ;  /* 0x000000ff0800720b */ /* 0x000fc80003fae000 */
[----:B------:R-:W-:Y:S01]  /*5670*/  @!P4 FSEL R32, R8, RZ, P5 ;  /* 0x000000ff0820c208 */ /* 0x000fe20002800000 */
[----:B------:R-:W-:-:S05]  /*5680*/  VIADD R8, R9, 0xfffffe80 ;  /* 0xfffffe8009087836 */ /* 0x000fca0000000000 */
[----:B------:R-:W-:Y:S01]  /*5690*/  ISETP.GE.U32.AND P4, PT, R8, 0x180, PT ;  /* 0x000001800800780c */ /* 0x000fe20003f86070 */
[----:B------:R-:W-:-:S12]  /*56a0*/  IMAD.WIDE R20, R9, 0x4, R52 ;  /* 0x0000000409147825 */ /* 0x000fd800078e0234 */
[----:B------:R0:W2:Y:S01]  /*56b0*/  @!P4 LDG.E.EL R11, desc[UR4][R20.64+-0x600] ;  /* 0xfffa0004140bc981 */ /* 0x0000a2000c2e1900 */
[----:B------:R-:W-:Y:S01]  /*56c0*/  IMAD R91, R2, 0x44580, R91 ;  /* 0x00044580025b7824 */ /* 0x000fe200078e025b */
[----:B------:R-:W-:-:S03]  /*56d0*/  HFMA2.MMA R23, -RZ, RZ, 0, 0 ;  /* 0x00000000ff177435 */ /* 0x000fc600000001ff */
[----:B0-----:R-:W-:-:S04]  /*56e0*/  IMAD R21, R8, 0x2d9, R91 ;  /* 0x000002d908157824 */ /* 0x001fc800078e025b */
[----:B------:R-:W-:-:S04]  /*56f0*/  IMAD.WIDE R20, R21, 0x4, R50 ;  /* 0x0000000415147825 */ /* 0x000fc800078e0232 */
[----:B------:R-:W-:-:S04]  /*5700*/  IMAD.WIDE R26, R9, 0x4, R46 ;  /* 0x00000004091a7825 */ /* 0x000fc800078e022e */
[----:B------:R-:W-:Y:S01]  /*5710*/  IMAD.MOV.U32 R28, RZ, RZ, RZ ;  /* 0x000000ffff1c7224 */ /* 0x000fe200078e00ff */
        /* <DEDUP_REMOVED lines=11> */
[----:B------:R-:W-:Y:S01]  /*57d0*/  @!P6 FMUL R24, R24, 16777216 ;  /* 0x4b8000001818e820 */ /* 0x000fe20000400000 */
[----:B------:R-:W-:Y:S01]  /*57e0*/  IMAD.MOV.U32 R17, RZ, RZ, RZ ;  /* 0x000000ffff117224 */ /* 0x000fe200078e00ff */
[----:B------:R-:W2:Y:S02]  /*57f0*/  @!P4 LDG.E R11, desc[UR4][R20.64] ;  /* 0x00000004140bc981 */ /* 0x000ea4000c1e1900 */
[----:B0-----:R-:W-:Y:S01]  /*5800*/  FMUL R40, R19, R24 ;  /* 0x0000001813287220 */ /* 0x001fe20000400000 */
[----:B------:R-:W-:-:S05]  /*5810*/  IMAD.WIDE R24, R9, 0x4, R30 ;  /* 0x0000000409187825 */ /* 0x000fca00078e021e */
[----:B------:R-:W4:Y:S01]  /*5820*/  @!P4 LDG.E.EL R17, desc[UR4][R24.64+-0x600] ;  /* 0xfffa00041811c981 */ /* 0x000f22000c2e1900 */
[----:B------:R-:W-:-:S05]  /*5830*/  IMAD.WIDE R8, R9, 0x4, R48 ;  /* 0x0000000409087825 */ /* 0x000fca00078e0230 */
[----:B------:R0:W5:Y:S01]  /*5840*/  @!P4 LDG.E.EL R28, desc[UR4][R8.64+-0x600] ;  /* 0xfffa0004081cc981 */ /* 0x000162000c2e1900 */
[----:B------:R-:W-:Y:S01]  /*5850*/  IMAD.WIDE R52, R10, 0x4, R52 ;  /* 0x000000040a347825 */ /* 0x000fe200078e0234 */
[----:B0-----:R-:W-:Y:S02]  /*5860*/  MOV R8, RZ ;  /* 0x000000ff00087202 */ /* 0x001fe40000000f00 */
[----:B--2---:R-:W-:Y:S02]  /*5870*/  SEL R11, R11, RZ, !P4 ;  /* 0x000000ff0b0b7207 */ /* 0x004fe40006000000 */
[----:B----4-:R-:W-:-:S05]  /*5880*/  SEL R20, R17, RZ, !P4 ;  /* 0x000000ff11147207 */ /* 0x010fca0006000000 */
[----:B------:R-:W-:Y:S01]  /*5890*/  FADD R11, R11, -R20 ;  /* 0x800000140b0b7221 */ /* 0x000fe20000000000 */
[----:B---3--:R-:W-:Y:S02]  /*58a0*/  SEL R20, R23, RZ, !P4 ;  /* 0x000000ff17147207 */ /* 0x008fe40006000000 */
[----:B-----5:R-:W-:Y:S01]  /*58b0*/  SEL R17, R28, RZ, !P4 ;  /* 0x000000ff1c117207 */ /* 0x020fe20006000000 */
[----:B------:R-:W-:-:S04]  /*58c0*/  FMUL R11, R40, R11 ;  /* 0x0000000b280b7220 */ /* 0x000fc80000400000 */
[----:B------:R-:W-:-:S05]  /*58d0*/  FFMA R11, R20, R11, R17 ;  /* 0x0000000b140b7223 */ /* 0x000fca0000000011 */
[----:B------:R-:W-:-:S04]  /*58e0*/  FSETP.GEU.AND P5, PT, R11, RZ, PT ;  /* 0x000000ff0b00720b */ /* 0x000fc80003fae000 */
[----:B------:R-:W-:Y:S01]  /*58f0*/  @!P4 FSEL R33, R11, RZ, P5 ;  /* 0x000000ff0b21c208 */ /* 0x000fe20002800000 */
[----:B------:R-:W-:-:S05]  /*5900*/  VIADD R11, R10, 0xfffffe80 ;  /* 0xfffffe800a0b7836 */ /* 0x000fca0000000000 */
[----:B------:R-:W-:-:S13]  /*5910*/  ISETP.GE.U32.AND P4, PT, R11, 0x180, PT ;  /* 0x000001800b00780c */ /* 0x000fda0003f86070 */
[----:B------:R-:W2:Y:S01]  /*5920*/  @!P4 LDG.E.EL R8, desc[UR4][R52.64+-0x600] ;  /* 0xfffa00043408c981 */ /* 0x000ea2000c2e1900 */
[----:B------:R-:W-:-:S04]  /*5930*/  IMAD R2, R2, 0x44580, R41 ;  /* 0x0004458002027824 */ /* 0x000fc800078e0229 */
[----:B------:R-:W-:Y:S02]  /*5940*/  IMAD R11, R11, 0x2d9, R2 ;  /* 0x000002d90b0b7824 */ /* 0x000fe400078e0202 */
[----:B------:R-:W-:Y:S02]  /*5950*/  IMAD.MOV.U32 R2, RZ, RZ, RZ ;  /* 0x000000ffff027224 */ /* 0x000fe400078e00ff */
[----:B------:R-:W-:-:S04]  /*5960*/  IMAD.WIDE R50, R11, 0x4, R50 ;  /* 0x000000040b327825 */ /* 0x000fc800078e0232 */
[C---:B------:R-:W-:Y:S01]  /*5970*/  IMAD.WIDE R30, R10.reuse, 0x4, R30 ;  /* 0x000000040a1e7825 */ /* 0x040fe200078e021e */
[----:B------:R-:W3:Y:S03]  /*5980*/  @!P4 LDG.E R2, desc[UR4][R50.64] ;  /* 0x000000043202c981 */ /* 0x000ee6000c1e1900 */
[----:B------:R-:W-:-:S04]  /*5990*/  IMAD.WIDE R46, R10, 0x4, R46 ;  /* 0x000000040a2e7825 */ /* 0x000fc800078e022e */
        /* <DEDUP_REMOVED lines=15> */
[----:B------:R-:W-:-:S06]  /*5a90*/  IMAD.MOV.U32 R4, RZ, RZ, RZ ;  /* 0x000000ffff047224 */ /* 0x000fcc00078e00ff */
[----:B------:R-:W2:Y:S04]  /*5aa0*/  @!P4 LDG.E.EL R8, desc[UR4][R46.64+-0x600] ;  /* 0xfffa00042e08c981 */ /* 0x000ea8000c2e1900 */
[----:B------:R-:W5:Y:S01]  /*5ab0*/  @!P4 LDG.E.EL R4, desc[UR4][R30.64+-0x600] ;  /* 0xfffa00041e04c981 */ /* 0x000f62000c2e1900 */
[----:B---3--:R-:W-:Y:S02]  /*5ac0*/  SEL R2, R2, RZ, !P4 ;  /* 0x000000ff02027207 */ /* 0x008fe40006000000 */
[----:B------:R-:W-:Y:S02]  /*5ad0*/  ISETP.GE.AND P6, PT, R3, 0x180, PT ;  /* 0x000001800300780c */ /* 0x000fe40003fc6270 */
[----:B------:R-:W-:Y:S02]  /*5ae0*/  ISETP.NE.AND P3, PT, R76, RZ, PT ;  /* 0x000000ff4c00720c */ /* 0x000fe40003f65270 */
[----:B------:R-:W-:-:S02]  /*5af0*/  ISETP.NE.AND P2, PT, R80, RZ, PT ;  /* 0x000000ff5000720c */ /* 0x000fc40003f45270 */
[----:B------:R-:W-:Y:S02]  /*5b00*/  ISETP.NE.AND P1, PT, R95, RZ, PT ;  /* 0x000000ff5f00720c */ /* 0x000fe40003f25270 */
[----:B------:R-:W-:Y:S02]  /*5b10*/  ISETP.NE.AND P0, PT, R87, RZ, PT ;  /* 0x000000ff5700720c */ /* 0x000fe40003f05270 */
[----:B-----5:R-:W-:Y:S02]  /*5b20*/  SEL R9, R4, RZ, !P4 ;  /* 0x000000ff04097207 */ /* 0x020fe40006000000 */
[----:B----4-:R-:W-:-:S03]  /*5b30*/  SEL R4, R17, RZ, !P4 ;  /* 0x000000ff11047207 */ /* 0x010fc60006000000 */
[----:B------:R-:W-:Y:S01]  /*5b40*/  FADD R2, R2, -R9 ;  /* 0x8000000902027221 */ /* 0x000fe20000000000 */
[----:B--2---:R-:W-:-:S03]  /*5b50*/  SEL R9, R8, RZ, !P4 ;  /* 0x000000ff08097207 */ /* 0x004fc60006000000 */
[----:B------:R-:W-:-:S04]  /*5b60*/  FMUL R2, R19, R2 ;  /* 0x0000000213027220 */ /* 0x000fc80000400000 */
[----:B------:R-:W-:-:S05]  /*5b70*/  FFMA R2, R9, R2, R4 ;  /* 0x0000000209027223 */ /* 0x000fca0000000004 */
[----:B------:R-:W-:-:S04]  /*5b80*/  FSETP.GEU.AND P5, PT, R2, RZ, PT ;  /* 0x000000ff0200720b */ /* 0x000fc80003fae000 */
[----:B------:R-:W-:Y:S02]  /*5b90*/  @!P4 FSEL R34, R2, RZ, P5 ;  /* 0x000000ff0222c208 */ /* 0x000fe40002800000 */
[----:B------:R-:W-:-:S04]  /*5ba0*/  SHF.R.U32.HI R2, RZ, 0x8, R18 ;  /* 0x00000008ff027819 */ /* 0x000fc80000011612 */
[----:B------:R-:W-:-:S04]  /*5bb0*/  LOP3.LUT R2, R2, 0x1, RZ, 0xc0, !PT ;  /* 0x0000000102027812 */ /* 0x000fc800078ec0ff */
[----:B------:R-:W-:Y:S02]  /*5bc0*/  ISETP.NE.U32.AND P4, PT, R2, 0x1, PT ;  /* 0x000000010200780c */ /* 0x000fe40003f85070 */
[----:B------:R-:W-:Y:S02]  /*5bd0*/  SHF.R.U32.HI R2, RZ, 0x9, R18 ;  /* 0x00000009ff027819 */ /* 0x000fe40000011612 */
[----:B------:R-:W-:Y:S02]  /*5be0*/  @!P6 FSEL R12, R111, RZ, P4 ;  /* 0x000000ff6f0ce208 */ /* 0x000fe40002000000 */
[----:B------:R-:W-:Y:S02]  /*5bf0*/  ISETP.GE.AND P6, PT, R5, 0x180, PT ;  /* 0x000001800500780c */ /* 0x000fe40003fc6270 */
[----:B------:R-:W-:-:S04]  /*5c00*/  LOP3.LUT R2, R2, 0x1, RZ, 0xc0, !PT ;  /* 0x0000000102027812 */ /* 0x000fc800078ec0ff */
[----:B------:R-:W-:Y:S02]  /*5c10*/  ISETP.NE.U32.AND P4, PT, R2, 0x1, PT ;  /* 0x000000010200780c */ /* 0x000fe40003f85070 */
[----:B------:R-:W-:Y:S01]  /*5c20*/  SHF.R.U32.HI R4, RZ, 0xa, R18 ;  /* 0x0000000aff047819 */ /* 0x000fe20000011612 */
[----:B------:R-:W0:Y:S04]  /*5c30*/  LDC.64 R2, c[0x0][0x2b0] ;  /* 0x0000ac00ff027b82 */ /* 0x000e280000000a00 */
[----:B------:R-:W-:Y:S02]  /*5c40*/  @!P6 FSEL R13, R110, RZ, P4 ;  /* 0x000000ff6e0de208 */ /* 0x000fe40002000000 */
[----:B------:R-:W-:Y:S02]  /*5c50*/  ISETP.GE.AND P6, PT, R6, 0x180, PT ;  /* 0x000001800600780c */ /* 0x000fe40003fc6270 */
[----:B------:R-:W-:-:S02]  /*5c60*/  LOP3.LUT R5, R4, 0x1, RZ, 0xc0, !PT ;  /* 0x0000000104057812 */ /* 0x000fc400078ec0ff */
[--C-:B------:R-:W-:Y:S02]  /*5c70*/  SHF.R.U32.HI R4, RZ, 0xf, R18.reuse ;  /* 0x0000000fff047819 */ /* 0x100fe40000011612 */
[----:B------:R-:W-:Y:S02]  /*5c80*/  ISETP.NE.U32.AND P4, PT, R5, 0x1, PT ;  /* 0x000000010500780c */ /* 0x000fe40003f85070 */
[----:B------:R-:W-:Y:S02]  /*5c90*/  SHF.R.U32.HI R5, RZ, 0xb, R18 ;  /* 0x0000000bff057819 */ /* 0x000fe40000011612 */
[----:B------:R-:W-:-:S03]  /*5ca0*/  LOP3.LUT R4, R4, 0x1, RZ, 0xc0, !PT ;  /* 0x0000000104047812 */ /* 0x000fc600078ec0ff */
[----:B------:R-:W-:Y:S02]  /*5cb0*/  @!P6 FSEL R14, R16, RZ, P4 ;  /* 0x000000ff100ee208 */ /* 0x000fe40002000000 */
[----:B------:R-:W-:Y:S02]  /*5cc0*/  ISETP.GE.AND P6, PT, R7, 0x180, PT ;  /* 0x000001800700780c */ /* 0x000fe40003fc6270 */
[----:B------:R-:W-:Y:S02]  /*5cd0*/  LOP3.LUT R6, R5, 0x1, RZ, 0xc0, !PT ;  /* 0x0000000105067812 */ /* 0x000fe400078ec0ff */
[----:B------:R-:W-:Y:S02]  /*5ce0*/  ISETP.NE.U32.AND P4, PT, R4, 0x1, PT ;  /* 0x000000010400780c */ /* 0x000fe40003f85070 */
[--C-:B------:R-:W-:Y:S02]  /*5cf0*/  SHF.R.U32.HI R4, RZ, 0xd, R18.reuse ;  /* 0x0000000dff047819 */ /* 0x100fe40000011612 */
[----:B------:R-:W-:-:S02]  /*5d00*/  SHF.R.U32.HI R5, RZ, 0xc, R18 ;  /* 0x0000000cff057819 */ /* 0x000fc40000011612 */
[----:B------:R-:W-:Y:S02]  /*5d10*/  SHF.R.U32.HI R18, RZ, 0xe, R18 ;  /* 0x0000000eff127819 */ /* 0x000fe40000011612 */
[----:B------:R-:W-:Y:S02]  /*5d20*/  ISETP.NE.U32.AND P5, PT, R6, 0x1, PT ;  /* 0x000000010600780c */ /* 0x000fe40003fa5070 */
[----:B------:R-:W-:Y:S02]  /*5d30*/  LOP3.LUT R4, R4, 0x1, RZ, 0xc0, !PT ;  /* 0x0000000104047812 */ /* 0x000fe400078ec0ff */
[----:B------:R-:W-:Y:S02]  /*5d40*/  LOP3.LUT R5, R5, 0x1, RZ, 0xc0, !PT ;  /* 0x0000000105057812 */ /* 0x000fe400078ec0ff */
[----:B------:R-:W-:Y:S02]  /*5d50*/  LOP3.LUT R18, R18, 0x1, RZ, 0xc0, !PT ;  /* 0x0000000112127812 */ /* 0x000fe400078ec0ff */
[----:B------:R-:W-:-:S02]  /*5d60*/  @!P6 FSEL R15, R22, RZ, P5 ;  /* 0x000000ff160fe208 */ /* 0x000fc40002800000 */
[----:B------:R-:W-:Y:S02]  /*5d70*/  @!P3 FSEL R35, R78, RZ, P4 ;  /* 0x000000ff4e23b208 */ /* 0x000fe40002000000 */
[----:B------:R-:W-:Y:S02]  /*5d80*/  ISETP.NE.U32.AND P5, PT, R4, 0x1, PT ;  /* 0x000000010400780c */ /* 0x000fe40003fa5070 */
[----:B------:R-:W-:Y:S02]  /*5d90*/  ISETP.NE.U32.AND P6, PT, R5, 0x1, PT ;  /* 0x000000010500780c */ /* 0x000fe40003fc5070 */
[----:B------:R-:W-:Y:S01]  /*5da0*/  ISETP.NE.U32.AND P3, PT, R18, 0x1, PT ;  /* 0x000000011200780c */ /* 0x000fe20003f65070 */
[----:B0-----:R-:W-:Y:S01]  /*5db0*/  IMAD.WIDE R2, R0, 0x4, R2 ;  /* 0x0000000400027825 */ /* 0x001fe200078e0202 */
[----:B------:R-:W-:Y:S02]  /*5dc0*/  @!P0 FSEL R32, R86, RZ, P6 ;  /* 0x000000ff56208208 */ /* 0x000fe40003000000 */
[----:B------:R-:W-:-:S02]  /*5dd0*/  @!P1 FSEL R33, R36, RZ, P5 ;  /* 0x000000ff24219208 */ /* 0x000fc40002800000 */
[----:B------:R-:W-:Y:S01]  /*5de0*/  @!P2 FSEL R34, R38, RZ, P3 ;  /* 0x000000ff2622a208 */ /* 0x000fe20001800000 */
[----:B------:R-:W-:Y:S04]  /*5df0*/  STG.E.128 desc[UR4][R2.64], R12 ;  /* 0x0000000c02007986 */ /* 0x000fe8000c101d04 */
[----:B------:R-:W-:Y:S01]  /*5e00*/  STG.E.128 desc[UR4][R2.64+0x800], R32 ;  /* 0x0008002002007986 */ /* 0x000fe2000c101d04 */
[----:B------:R-:W-:Y:S05]  /*5e10*/  EXIT ;  /* 0x000000000000794d */ /* 0x000fea0003800000 */
.L_x_0:
[----:B------:R-:W-:-:S00]  /*5e20*/  BRA `(.L_x_0) ;  /* 0xfffffffc00fc7947 */ /* 0x000fc0000383ffff */
[----:B------:R-:W-:-:S00]  /*5e30*/  NOP ;  /* 0x0000000000007918 */ /* 0x000fc00000000000 */
        /* <DEDUP_REMOVED lines=12> */
.L_x_1:


//--------------------- .nv.global.init           --------------------------
	.section	.nv.global.init,"aw",@progbits
.nv.global.init:
	.type		_$_str,@object
	.size		_$_str,(_$_str_$_2 - _$_str)
_$_str:
        /*0000*/ 	.byte	0x5f, 0x5f, 0x43, 0x55, 0x44, 0x41, 0x5f, 0x46, 0x54, 0x5a, 0x00
	.type		_$_str_$_2,@object
	.size		_$_str_$_2,(.L_1 - _$_str_$_2)
_$_str_$_2:
        /*000b*/ 	.byte	0x5f, 0x5f, 0x43, 0x55, 0x44, 0x41, 0x5f, 0x50, 0x52, 0x45, 0x43, 0x5f, 0x53, 0x51, 0x52, 0x54
        /*001b*/ 	.byte	0x00
.L_1:


//--------------------- .nv.constant0.triton_poi_fused_cat_50 --------------------------
	.section	.nv.constant0.triton_poi_fused_cat_50,"a",@progbits
	.sectionflags	@""
	.align	4
.nv.constant0.triton_poi_fused_cat_50:
	.zero		700
